def matmul_kernel(
    a_ptr,
    b_ptr,
    c_ptr,
    M,
    N,
    K,
    stride_am,
    stride_ak,
    stride_bk,
    stride_bn,
    stride_cm,
    stride_cn,
    BLOCK_M: tl.constexpr,
    BLOCK_N: tl.constexpr,
    BLOCK_K: tl.constexpr,
    GROUP_M: tl.constexpr,
):
    pid = tl.program_id(axis=0)
    num_pid_m = tl.cdiv(M, BLOCK_M)
    num_pid_n = tl.cdiv(N, BLOCK_N)
    num_pid_in_group = GROUP_M * num_pid_n
    group_id = pid // num_pid_in_group
    first_pid_m = group_id * GROUP_M
    group_size_m = min(num_pid_m - first_pid_m, GROUP_M)
    pid_m = first_pid_m + ((pid % num_pid_in_group) % group_size_m)
    pid_n = (pid % num_pid_in_group) // group_size_m

    offs_am = (pid_m * BLOCK_M + tl.arange(0, BLOCK_M)) % M
    offs_bn = (pid_n * BLOCK_N + tl.arange(0, BLOCK_N)) % N
    offs_k = tl.arange(0, BLOCK_K)
    a_ptrs = a_ptr + offs_am[:, None] * stride_am + offs_k[None, :] * stride_ak
    b_ptrs = b_ptr + offs_k[:, None] * stride_bk + offs_bn[None, :] * stride_bn

    acc = tl.zeros((BLOCK_M, BLOCK_N), dtype=tl.float32)
    for kk in range(0, tl.cdiv(K, BLOCK_K)):
        a = tl.load(a_ptrs, mask=offs_k[None, :] < K - kk * BLOCK_K, other=0.0)
        b = tl.load(b_ptrs, mask=offs_k[:, None] < K - kk * BLOCK_K, other=0.0)
        acc = tl.dot(a, b, acc)
        a_ptrs += BLOCK_K * stride_ak
        b_ptrs += BLOCK_K * stride_bk

    c = acc.to(c_ptr.dtype.element_ty)
    offs_cm = pid_m * BLOCK_M + tl.arange(0, BLOCK_M)
    offs_cn = pid_n * BLOCK_N + tl.arange(0, BLOCK_N)
    c_ptrs = c_ptr + offs_cm[:, None] * stride_cm + offs_cn[None, :] * stride_cn
    mask = (offs_cm[:, None] < M) & (offs_cn[None, :] < N)
    tl.store(c_ptrs, c, mask=mask)

# config = {"BLOCK_K": 32, "BLOCK_M": 64, "BLOCK_N": 256, "GROUP_M": 8, "arch": "sm_100", "dtype": "fp32", "num_ctas": 1, "num_stages": 3, "num_warps": 8}
# arch = sm_100


// ===== COMPILED SASS (sm_100a) =====

	.target	sm_100a

	.elftype	@"ET_EXEC"


//--------------------- .note.nv.tkinfo           --------------------------
	.section	.note.nv.tkinfo,"",@"SHT_NOTE"
	.sectionflags	@"SHF_NOTE_NV_TKINFO"
	.tkinfo
        /*0018*/ 	.word	0x00000081
        /*0030*/ 	.string	""
        /*0030*/ 	.string	"ptxas-blackwell"
        /*0030*/ 	.string	"Cuda compilation tools, release 12.9, V12.9.86"
        /*0030*/ 	.string	"Build cuda_12.9.r12.9/compiler.36037853_0"
        /*0030*/ 	.string	"-v  -suppress-debug-info  -lineinfo  -arch sm_100a "



//--------------------- .note.nv.cuver            --------------------------
	.section	.note.nv.cuver,"",@"SHT_NOTE"
	.sectionflags	@"SHF_NOTE_NV_CUVER"
        /*0018*/ 	.short	0x0001
        /*001a*/ 	.short	0x0064
        /*001c*/ 	.short	0x0001
        /*001e*/ 	.short	0x0000
        /*0020*/ 	.short	0x0001
        /*0022*/ 	.short	0x0000


//--------------------- .nv.info                  --------------------------
	.section	.nv.info,"",@"SHT_CUDA_INFO"
	.align	4


	//----- nvinfo : EIATTR_REGCOUNT
	.align		4
        /*0000*/ 	.byte	0x04, 0x2f
        /*0002*/ 	.short	(.L_4 - .L_3)
	.align		4
.L_3:
        /*0004*/ 	.word	index@(matmul_kernel)
        /*0008*/ 	.word	0x000000d4


	//----- nvinfo : EIATTR_FRAME_SIZE
	.align		4
.L_4:
        /*000c*/ 	.byte	0x04, 0x11
        /*000e*/ 	.short	(.L_6 - .L_5)
	.align		4
.L_5:
        /*0010*/ 	.word	index@($__internal_2_$__cuda_sm10x_tcgen05_guardrail_trap_unallocated_columns_being_dealloced)
        /*0014*/ 	.word	0x00000000


	//----- nvinfo : EIATTR_FRAME_SIZE
	.align		4
.L_6:
        /*0018*/ 	.byte	0x04, 0x11
        /*001a*/ 	.short	(.L_8 - .L_7)
	.align		4
.L_7:
        /*001c*/ 	.word	index@($__internal_1_$__cuda_sm10x_tcgen05_guardrail_trap_phase_invalid_during_alloc)
        /*0020*/ 	.word	0x00000000


	//----- nvinfo : EIATTR_FRAME_SIZE
	.align		4
.L_8:
        /*0024*/ 	.byte	0x04, 0x11
        /*0026*/ 	.short	(.L_10 - .L_9)
	.align		4
.L_9:
        /*0028*/ 	.word	index@($__internal_0_$__cuda_sm10x_tcgen05_guardrail_trap_col_being_dealloced_not_returned_by_alloc)
        /*002c*/ 	.word	0x00000000


	//----- nvinfo : EIATTR_FRAME_SIZE
	.align		4
.L_10:
        /*0030*/ 	.byte	0x04, 0x11
        /*0032*/ 	.short	(.L_12 - .L_11)
	.align		4
.L_11:
        /*0034*/ 	.word	index@(matmul_kernel)
        /*0038*/ 	.word	0x00000000


	//----- nvinfo : EIATTR_MIN_STACK_SIZE
	.align		4
.L_12:
        /*003c*/ 	.byte	0x04, 0x12
        /*003e*/ 	.short	(.L_14 - .L_13)
	.align		4
.L_13:
        /*0040*/ 	.word	index@(matmul_kernel)
        /*0044*/ 	.word	0x00000000
.L_14:


//--------------------- .nv.info.matmul_kernel    --------------------------
	.section	.nv.info.matmul_kernel,"",@"SHT_CUDA_INFO"
	.sectionflags	@""
	.align	4


	//----- nvinfo : EIATTR_CUDA_API_VERSION
	.align		4
        /*0000*/ 	.byte	0x04, 0x37
        /*0002*/ 	.short	(.L_16 - .L_15)
.L_15:
        /*0004*/ 	.word	0x00000081


	//----- nvinfo : EIATTR_KPARAM_INFO
	.align		4
.L_16:
        /*0008*/ 	.byte	0x04, 0x17
        /*000a*/ 	.short	(.L_18 - .L_17)
.L_17:
        /*000c*/ 	.word	0x00000000
        /*0010*/ 	.short	0x000d
        /*0012*/ 	.short	0x0048
        /*0014*/ 	.byte	0x00, 0xf4, 0x21, 0x00


	//----- nvinfo : EIATTR_KPARAM_INFO
	.align		4
.L_18:
        /*0018*/ 	.byte	0x04, 0x17
        /*001a*/ 	.short	(.L_20 - .L_19)
.L_19:
        /*001c*/ 	.word	0x00000000
        /*0020*/ 	.short	0x000c
        /*0022*/ 	.short	0x0040
        /*0024*/ 	.byte	0x00, 0xf4, 0x21, 0x00


	//----- nvinfo : EIATTR_KPARAM_INFO
	.align		4
.L_20:
        /*0028*/ 	.byte	0x04, 0x17
        /*002a*/ 	.short	(.L_22 - .L_21)
.L_21:
        /*002c*/ 	.word	0x00000000
        /*0030*/ 	.short	0x000b
        /*0032*/ 	.short	0x0038
        /*0034*/ 	.byte	0x00, 0xf0, 0x11, 0x00


	//----- nvinfo : EIATTR_KPARAM_INFO
	.align		4
.L_22:
        /*0038*/ 	.byte	0x04, 0x17
        /*003a*/ 	.short	(.L_24 - .L_23)
.L_23:
        /*003c*/ 	.word	0x00000000
        /*0040*/ 	.short	0x000a
        /*0042*/ 	.short	0x0034
        /*0044*/ 	.byte	0x00, 0xf0, 0x11, 0x00


	//----- nvinfo : EIATTR_KPARAM_INFO
	.align		4
.L_24:
        /*0048*/ 	.byte	0x04, 0x17
        /*004a*/ 	.short	(.L_26 - .L_25)
.L_25:
        /*004c*/ 	.word	0x00000000
        /*0050*/ 	.short	0x0009
        /*0052*/ 	.short	0x0030
        /*0054*/ 	.byte	0x00, 0xf0, 0x11, 0x00


	//----- nvinfo : EIATTR_KPARAM_INFO
	.align		4
.L_26:
        /*0058*/ 	.byte	0x04, 0x17
        /*005a*/ 	.short	(.L_28 - .L_27)
.L_27:
        /*005c*/ 	.word	0x00000000
        /*0060*/ 	.short	0x0008
        /*0062*/ 	.short	0x002c
        /*0064*/ 	.byte	0x00, 0xf0, 0x11, 0x00


	//----- nvinfo : EIATTR_KPARAM_INFO
	.align		4
.L_28:
        /*0068*/ 	.byte	0x04, 0x17
        /*006a*/ 	.short	(.L_30 - .L_29)
.L_29:
        /*006c*/ 	.word	0x00000000
        /*0070*/ 	.short	0x0007
        /*0072*/ 	.short	0x0028
        /*0074*/ 	.byte	0x00, 0xf0, 0x11, 0x00


	//----- nvinfo : EIATTR_KPARAM_INFO
	.align		4
.L_30:
        /*0078*/ 	.byte	0x04, 0x17
        /*007a*/ 	.short	(.L_32 - .L_31)
.L_31:
        /*007c*/ 	.word	0x00000000
        /*0080*/ 	.short	0x0006
        /*0082*/ 	.short	0x0024
        /*0084*/ 	.byte	0x00, 0xf0, 0x11, 0x00


	//----- nvinfo : EIATTR_KPARAM_INFO
	.align		4
.L_32:
        /*0088*/ 	.byte	0x04, 0x17
        /*008a*/ 	.short	(.L_34 - .L_33)
.L_33:
        /*008c*/ 	.word	0x00000000
        /*0090*/ 	.short	0x0005
        /*0092*/ 	.short	0x0020
        /*0094*/ 	.byte	0x00, 0xf0, 0x11, 0x00


	//----- nvinfo : EIATTR_KPARAM_INFO
	.align		4
.L_34:
        /*0098*/ 	.byte	0x04, 0x17
        /*009a*/ 	.short	(.L_36 - .L_35)
.L_35:
        /*009c*/ 	.word	0x00000000
        /*00a0*/ 	.short	0x0004
        /*00a2*/ 	.short	0x001c
        /*00a4*/ 	.byte	0x00, 0xf0, 0x11, 0x00


	//----- nvinfo : EIATTR_KPARAM_INFO
	.align		4
.L_36:
        /*00a8*/ 	.byte	0x04, 0x17
        /*00aa*/ 	.short	(.L_38 - .L_37)
.L_37:
        /*00ac*/ 	.word	0x00000000
        /*00b0*/ 	.short	0x0003
        /*00b2*/ 	.short	0x0018
        /*00b4*/ 	.byte	0x00, 0xf0, 0x11, 0x00


	//----- nvinfo : EIATTR_KPARAM_INFO
	.align		4
.L_38:
        /*00b8*/ 	.byte	0x04, 0x17
        /*00ba*/ 	.short	(.L_40 - .L_39)
.L_39:
        /*00bc*/ 	.word	0x00000000
        /*00c0*/ 	.short	0x0002
        /*00c2*/ 	.short	0x0010
        /*00c4*/ 	.byte	0x00, 0xf4, 0x21, 0x00


	//----- nvinfo : EIATTR_KPARAM_INFO
	.align		4
.L_40:
        /*00c8*/ 	.byte	0x04, 0x17
        /*00ca*/ 	.short	(.L_42 - .L_41)
.L_41:
        /*00cc*/ 	.word	0x00000000
        /*00d0*/ 	.short	0x0001
        /*00d2*/ 	.short	0x0008
        /*00d4*/ 	.byte	0x00, 0xf4, 0x21, 0x00


	//----- nvinfo : EIATTR_KPARAM_INFO
	.align		4
.L_42:
        /*00d8*/ 	.byte	0x04, 0x17
        /*00da*/ 	.short	(.L_44 - .L_43)
.L_43:
        /*00dc*/ 	.word	0x00000000
        /*00e0*/ 	.short	0x0000
        /*00e2*/ 	.short	0x0000
        /*00e4*/ 	.byte	0x00, 0xf4, 0x21, 0x00


	//----- nvinfo : EIATTR_AT_ENTRY_FRAGMENTS
	.align		4
.L_44:
        /*00e8*/ 	.byte	0x04, 0x4f
        /*00ea*/ 	.short	(.L_46 - .L_45)


	//   ....[0]....
.L_45:
        /*00ec*/ 	.word	0x00000004


	//----- nvinfo : EIATTR_RESERVED_SMEM_USED
	.align		4
.L_46:
        /*00f0*/ 	.byte	0x01, 0x41
	.zero		2


	//----- nvinfo : EIATTR_SPARSE_MMA_MASK
	.align		4
        /*00f4*/ 	.byte	0x03, 0x50
        /*00f6*/ 	.short	0x0000


	//----- nvinfo : EIATTR_TCGEN05_1CTA_USED
	.align		4
        /*00f8*/ 	.byte	0x01, 0x51
	.zero		2


	//----- nvinfo : EIATTR_MAXREG_COUNT
	.align		4
        /*00fc*/ 	.byte	0x03, 0x1b
        /*00fe*/ 	.short	0x00ff


	//----- nvinfo : EIATTR_NUM_BARRIERS
	.align		4
        /*0100*/ 	.byte	0x02, 0x4c
        /*0102*/ 	.byte	0x01
	.zero		1


	//----- nvinfo : EIATTR_INT_WARP_WIDE_INSTR_OFFSETS
	.align		4
        /*0104*/ 	.byte	0x04, 0x31
        /*0106*/ 	.short	(.L_48 - .L_47)


	//   ....[0]....
.L_47:
        /*0108*/ 	.word	0x00002d80


	//   ....[1]....
        /*010c*/ 	.word	0x00002dd0


	//   ....[2]....
        /*0110*/ 	.word	0x00002e50


	//   ....[3]....
        /*0114*/ 	.word	0x000085e0


	//   ....[4]....
        /*0118*/ 	.word	0x00008630


	//----- nvinfo : EIATTR_COOP_GROUP_MASK_REGIDS
	.align		4
.L_48:
        /*011c*/ 	.byte	0x04, 0x29
        /*011e*/ 	.short	(.L_50 - .L_49)


	//   ....[0]....
.L_49:
        /*0120*/ 	.word	0xffffffff


	//   ....[1]....
        /*0124*/ 	.word	0xffffffff


	//   ....[2]....
        /*0128*/ 	.word	0xffffffff


	//   ....[3]....
        /*012c*/ 	.word	0xffffffff


	//----- nvinfo : EIATTR_COOP_GROUP_INSTR_OFFSETS
	.align		4
.L_50:
        /*0130*/ 	.byte	0x04, 0x28
        /*0132*/ 	.short	(.L_52 - .L_51)


	//   ....[0]....
.L_51:
        /*0134*/ 	.word	0x00000060


	//   ....[1]....
        /*0138*/ 	.word	0x00000320


	//   ....[2]....
        /*013c*/ 	.word	0x00008470


	//   ....[3]....
        /*0140*/ 	.word	0x000086e0


	//----- nvinfo : EIATTR_VRC_CTA_INIT_COUNT
	.align		4
.L_52:
        /*0144*/ 	.byte	0x02, 0x4a
        /*0146*/ 	.byte	0x80
	.zero		1


	//----- nvinfo : EIATTR_MBARRIER_INSTR_OFFSETS
	.align		4
        /*0148*/ 	.byte	0x04, 0x39
        /*014a*/ 	.short	(.L_54 - .L_53)


	//   ....[0]....
.L_53:
        /*014c*/ 	.word	0x00002fc0
        /*0150*/ 	.word	0x000000ff
        /*0154*/ 	.word	0x00000000
        /*0158*/ 	.short	0x0100
        /*015a*/ 	.byte	0x0c
	.zero		1


	//   ....[1]....
        /*015c*/ 	.word	0x00003010
        /*0160*/ 	.word	0x000000ff
        /*0164*/ 	.word	0x0001e008
        /*0168*/ 	.short	0x0100
        /*016a*/ 	.byte	0x0a
	.zero		1


	//   ....[2]....
        /*016c*/ 	.word	0x000057e0
        /*0170*/ 	.word	0x000000ff
        /*0174*/ 	.word	0x00000000
        /*0178*/ 	.short	0x010a
        /*017a*/ 	.byte	0x0d
	.zero		1


	//   ....[3]....
        /*017c*/ 	.word	0x00006440
        /*0180*/ 	.word	0x000000ff
        /*0184*/ 	.word	0x00000000
        /*0188*/ 	.short	0x010a
        /*018a*/ 	.byte	0x0c
	.zero		1


	//   ....[4]....
        /*018c*/ 	.word	0x000065b0
        /*0190*/ 	.word	0x000000ff
        /*0194*/ 	.word	0x0001e000
        /*0198*/ 	.short	0x0108
        /*019a*/ 	.byte	0x0a
	.zero		1


	//   ....[5]....
        /*019c*/ 	.word	0x00006620
        /*01a0*/ 	.word	0x000000ff
        /*01a4*/ 	.word	0x0001e008
        /*01a8*/ 	.short	0x0108
        /*01aa*/ 	.byte	0x0a
	.zero		1


	//   ....[6]....
        /*01ac*/ 	.word	0x00008700
        /*01b0*/ 	.word	0x000000ff
        /*01b4*/ 	.word	0x00000000
        /*01b8*/ 	.short	0x010a
        /*01ba*/ 	.byte	0x0d
	.zero		1


	//   ....[7]....
        /*01bc*/ 	.word	0x00008730
        /*01c0*/ 	.word	0x000000ff
        /*01c4*/ 	.word	0x00000000
        /*01c8*/ 	.short	0x010a
        /*01ca*/ 	.byte	0x0c
	.zero		1


	//----- nvinfo : EIATTR_NUM_MBARRIERS
	.align		4
.L_54:
        /*01cc*/ 	.byte	0x03, 0x38
        /*01ce*/ 	.short	0x0002


	//----- nvinfo : EIATTR_EXIT_INSTR_OFFSETS
	.align		4
        /*01d0*/ 	.byte	0x04, 0x1c
        /*01d2*/ 	.short	(.L_56 - .L_55)


	//   ....[0]....
.L_55:
        /*01d4*/ 	.word	0x000086f0


	//----- nvinfo : EIATTR_REQNTID
	.align		4
.L_56:
        /*01d8*/ 	.byte	0x04, 0x10
        /*01da*/ 	.short	(.L_58 - .L_57)
.L_57:
        /*01dc*/ 	.word	0x00000100
        /*01e0*/ 	.word	0x00000001
        /*01e4*/ 	.word	0x00000001


	//----- nvinfo : EIATTR_CRS_STACK_SIZE
	.align		4
.L_58:
        /*01e8*/ 	.byte	0x04, 0x1e
        /*01ea*/ 	.short	(.L_60 - .L_59)
.L_59:
        /*01ec*/ 	.word	0x00000000


	//----- nvinfo : EIATTR_CBANK_PARAM_SIZE
	.align		4
.L_60:
        /*01f0*/ 	.byte	0x03, 0x19
        /*01f2*/ 	.short	0x0050


	//----- nvinfo : EIATTR_PARAM_CBANK
	.align		4
        /*01f4*/ 	.byte	0x04, 0x0a
        /*01f6*/ 	.short	(.L_62 - .L_61)
	.align		4
.L_61:
        /*01f8*/ 	.word	index@(.nv.constant0.matmul_kernel)
        /*01fc*/ 	.short	0x0380
        /*01fe*/ 	.short	0x0050


	//----- nvinfo : EIATTR_SW_WAR
	.align		4
.L_62:
        /*0200*/ 	.byte	0x04, 0x36
        /*0202*/ 	.short	(.L_64 - .L_63)
.L_63:
        /*0204*/ 	.word	0x00000008
.L_64:


//--------------------- .nv.compat                --------------------------
	.section	.nv.compat,"",@"SHT_CUDA_COMPAT_INFO"
	.align	4
        /*0000*/ 	.byte	0x02, 0x02, 0x02, 0x00, 0x02, 0x05, 0x05, 0x00, 0x02, 0x03, 0x00, 0x00, 0x02, 0x06, 0x01, 0x00


//--------------------- .nv.callgraph             --------------------------
	.section	.nv.callgraph,"",@"SHT_CUDA_CALLGRAPH"
	.align	4
	.sectionentsize	8
	.align		4
        /*0000*/ 	.word	0x00000000
	.align		4
        /*0004*/ 	.word	0xffffffff
	.align		4
        /*0008*/ 	.word	0x00000000
	.align		4
        /*000c*/ 	.word	0xfffffffe
	.align		4
        /*0010*/ 	.word	0x00000000
	.align		4
        /*0014*/ 	.word	0xfffffffd
	.align		4
        /*0018*/ 	.word	0x00000000
	.align		4
        /*001c*/ 	.word	0xfffffffc


//--------------------- .text.matmul_kernel       --------------------------
	.section	.text.matmul_kernel,"ax",@progbits
	.align	128
        .global         matmul_kernel
        .type           matmul_kernel,@function
        .size           matmul_kernel,(.L_x_20 - matmul_kernel)
        .other          matmul_kernel,@"STO_CUDA_ENTRY STV_DEFAULT"
matmul_kernel:
.text.matmul_kernel:
[----:B------:R-:W1:Y:S01]  /*0000*/  LDC R1, c[0x0][0x37c] ;  /* 0x0000df00ff017b82 */ /* 0x000e620000000800 */
[----:B------:R-:W2:Y:S02]  /*0010*/  S2R R108, SR_TID.X ;  /* 0x00000000006c7919 */ /* 0x000ea40000002100 */
[----:B--2---:R-:W-:-:S04]  /*0020*/  ISETP.GE.U32.AND P0, PT, R108, 0x20, PT ;  /* 0x000000206c00780c */ /* 0x004fc80003f06070 */
[----:B------:R-:W-:-:S09]  /*0030*/  P2R R0, PR, RZ, 0x1 ;  /* 0x00000001ff007803 */ /* 0x000fd20000000000 */
[----:B------:R-:W-:Y:S05]  /*0040*/  @P0 BRA `(.L_x_0) ;  /* 0x0000000000b80947 */ /* 0x000fea0003800000 */
[----:B------:R-:W2:Y:S01]  /*0050*/  S2UR UR6, SR_CgaCtaId ;  /* 0x00000000000679c3 */ /* 0x000ea20000008800 */
[----:B------:R-:W-:Y:S01]  /*0060*/  NOP ;  /* 0x0000000000007918 */ /* 0x000fe20000000000 */
[----:B------:R-:W-:Y:S02]  /*0070*/  UMOV UR4, 0x40 ;  /* 0x0000004000047882 */ /* 0x000fe40000000000 */
[----:B--2---:R-:W-:-:S09]  /*0080*/  ULEA UR4, UR6, UR4, 0x18 ;  /* 0x0000000406047291 */ /* 0x004fd2000f8ec0ff */
[----:B------:R-:W2:Y:S01]  /*0090*/  LDS.U8 R0, [UR4] ;  /* 0x00000004ff007984 */ /* 0x000ea20008000000 */
[----:B------:R-:W-:Y:S02]  /*00a0*/  UMOV UR4, 0x400 ;  /* 0x0000040000047882 */ /* 0x000fe40000000000 */
[----:B------:R-:W-:Y:S01]  /*00b0*/  ULEA UR4, UR6, UR4, 0x18 ;  /* 0x0000000406047291 */ /* 0x000fe2000f8ec0ff */
[----:B--2---:R-:W-:-:S13]  /*00c0*/  ISETP.NE.AND P0, PT, R0, RZ, PT ;  /* 0x000000ff0000720c */ /* 0x004fda0003f05270 */
[----:B------:R-:W-:Y:S05]  /*00d0*/  @P0 BRA `(.L_x_1) ;  /* 0x00000000007c0947 */ /* 0x000fea0003800000 */
[----:B------:R-:W-:-:S13]  /*00e0*/  ELECT P0, URZ, PT ;  /* 0x0000000000ff782f */ /* 0x000fda0003800000 */
[----:B------:R-:W-:Y:S05]  /*00f0*/  @!P0 BRA `(.L_x_2) ;  /* 0x0000000000848947 */ /* 0x000fea0003800000 */
[----:B------:R-:W-:Y:S01]  /*0100*/  UMOV UR5, 0x8 ;  /* 0x0000000800057882 */ /* 0x000fe20000000000 */
[----:B------:R-:W-:Y:S02]  /*0110*/  IMAD.MOV.U32 R4, RZ, RZ, 0x1 ;  /* 0x00000001ff047424 */ /* 0x000fe400078e00ff */
[----:B------:R-:W-:Y:S02]  /*0120*/  IMAD.MOV.U32 R5, RZ, RZ, 0xff ;  /* 0x000000ffff057424 */ /* 0x000fe400078e00ff */
[----:B------:R-:W-:Y:S04]  /*0130*/  DEPBAR.LE SB2, 0x36 ;  /* 0x0000ad800000791a */ /* 0x000fe80000000000 */
[----:B------:R-:W2:Y:S02]  /*0140*/  UTCATOMSWS.FIND_AND_SET.ALIGN UP0, UR5, UR5 ;  /* 0x00000005000575e3 */ /* 0x000ea40008000800 */
[----:B--2---:R-:W-:-:S04]  /*0150*/  PLOP3.LUT P0, PT, PT, PT, UP0, 0x80, 0x8 ;  /* 0x000000000008781c */ /* 0x004fc80003f0f008 */
[----:B------:R-:W-:-:S04]  /*0160*/  SEL R0, RZ, 0xffffffff, !P0 ;  /* 0xffffffffff007807 */ /* 0x000fc80004000000 */
[----:B------:R-:W-:Y:S01]  /*0170*/  ISETP.NE.AND P0, PT, R0, RZ, PT ;  /* 0x000000ff0000720c */ /* 0x000fe20003f05270 */
[----:B------:R-:W-:-:S12]  /*0180*/  IMAD.U32 R0, RZ, RZ, UR5 ;  /* 0x00000005ff007e24 */ /* 0x000fd8000f8e00ff */
[----:B------:R-:W-:Y:S05]  /*0190*/  @P0 BRA `(.L_x_3) ;  /* 0x0000000000240947 */ /* 0x000fea0003800000 */
.L_x_4:
[----:B------:R-:W-:Y:S05]  /*01a0*/  NANOSLEEP 0x64 ;  /* 0x000000640000795d */ /* 0x000fea0003800000 */
[----:B------:R-:W-:-:S05]  /*01b0*/  UMOV UR5, 0x8 ;  /* 0x0000000800057882 */ /* 0x000fca0000000000 */
[----:B------:R-:W-:Y:S04]  /*01c0*/  DEPBAR.LE SB2, 0x36 ;  /* 0x0000ad800000791a */ /* 0x000fe80000000000 */
[----:B------:R-:W2:Y:S02]  /*01d0*/  UTCATOMSWS.FIND_AND_SET.ALIGN UP0, UR5, UR5 ;  /* 0x00000005000575e3 */ /* 0x000ea40008000800 */
[----:B--2---:R-:W-:-:S04]  /*01e0*/  PLOP3.LUT P0, PT, PT, PT, UP0, 0x80, 0x8 ;  /* 0x000000000008781c */ /* 0x004fc80003f0f008 */
[----:B------:R-:W-:-:S04]  /*01f0*/  SEL R0, RZ, 0xffffffff, !P0 ;  /* 0xffffffffff007807 */ /* 0x000fc80004000000 */
[----:B------:R-:W-:Y:S01]  /*0200*/  ISETP.NE.AND P0, PT, R0, RZ, PT ;  /* 0x000000ff0000720c */ /* 0x000fe20003f05270 */
[----:B------:R-:W-:-:S12]  /*0210*/  IMAD.U32 R0, RZ, RZ, UR5 ;  /* 0x00000005ff007e24 */ /* 0x000fd8000f8e00ff */
[----:B------:R-:W-:Y:S05]  /*0220*/  @!P0 BRA `(.L_x_4) ;  /* 0xfffffffc00dc8947 */ /* 0x000fea000383ffff */
.L_x_3:
[C---:B------:R-:W-:Y:S01]  /*0230*/  VIADD R3, R0.reuse, 0x10 ;  /* 0x0000001000037836 */ /* 0x040fe20000000000 */
[----:B------:R-:W-:Y:S01]  /*0240*/  UMOV UR5, 0x50 ;  /* 0x0000005000057882 */ /* 0x000fe20000000000 */
[----:B------:R-:W-:Y:S01]  /*0250*/  SHF.L.U32 R2, R5, R0, RZ ;  /* 0x0000000005027219 */ /* 0x000fe200000006ff */
[----:B------:R-:W-:Y:S01]  /*0260*/  ULEA UR5, UR6, UR5, 0x18 ;  /* 0x0000000506057291 */ /* 0x000fe2000f8ec0ff */
[----:B------:R-:W-:Y:S01]  /*0270*/  IMAD.SHL.U32 R0, R0, 0x20, RZ ;  /* 0x0000002000007824 */ /* 0x000fe200078e00ff */
[----:B------:R-:W-:-:S04]  /*0280*/  SHF.L.U32 R3, R4, R3, RZ ;  /* 0x0000000304037219 */ /* 0x000fc800000006ff */
[----:B------:R-:W-:-:S05]  /*0290*/  LOP3.LUT R2, R3, R2, RZ, 0xfc, !PT ;  /* 0x0000000203027212 */ /* 0x000fca00078efcff */
[----:B------:R2:W-:Y:S04]  /*02a0*/  ATOMS.OR RZ, [UR5], R2 ;  /* 0x00000002ffff798c */ /* 0x0005e8000b000005 */
[----:B------:R2:W-:Y:S01]  /*02b0*/  STS [UR4], R0 ;  /* 0x00000000ff007988 */ /* 0x0005e20008000804 */
[----:B------:R-:W-:Y:S05]  /*02c0*/  BRA `(.L_x_2) ;  /* 0x0000000000107947 */ /* 0x000fea0003800000 */
.L_x_1:
[----:B------:R-:W-:Y:S01]  /*02d0*/  IMAD.MOV.U32 R0, RZ, RZ, -0x1 ;  /* 0xffffffffff007424 */ /* 0x000fe200078e00ff */
[----:B------:R-:W-:-:S04]  /*02e0*/  MOV R2, 0x310 ;  /* 0x0000031000027802 */ /* 0x000fc80000000f00 */
[----:B------:R2:W-:Y:S03]  /*02f0*/  STS [UR4], R0 ;  /* 0x00000000ff007988 */ /* 0x0005e60008000804 */
[----:B-12---:R-:W-:Y:S05]  /*0300*/  CALL.REL.NOINC `($__internal_1_$__cuda_sm10x_tcgen05_guardrail_trap_phase_invalid_during_alloc) ;  /* 0x0000008400207944 */ /* 0x006fea0003c00000 */
.L_x_2:
[----:B------:R-:W-:Y:S05]  /*0310*/  WARPSYNC.ALL ;  /* 0x0000000000007948 */ /* 0x000fea0003800000 */
[----:B------:R-:W-:Y:S01]  /*0320*/  NOP ;  /* 0x0000000000007918 */ /* 0x000fe20000000000 */
.L_x_0:
[----:B------:R-:W3:Y:S01]  /*0330*/  LDC.64 R54, c[0x0][0x398] ;  /* 0x0000e600ff367b82 */ /* 0x000ee20000000a00 */
[----:B------:R-:W4:Y:S01]  /*0340*/  S2R R5, SR_CTAID.X ;  /* 0x0000000000057919 */ /* 0x000f220000002500 */
[----:B------:R-:W-:Y:S01]  /*0350*/  UMOV UR10, 0x400 ;  /* 0x00000400000a7882 */ /* 0x000fe20000000000 */
[----:B------:R-:W5:Y:S01]  /*0360*/  LDCU UR4, c[0x0][0x3a4] ;  /* 0x00007480ff0477ac */ /* 0x000f620008000800 */
[----:B------:R-:W-:Y:S01]  /*0370*/  SHF.R.U32.HI R71, RZ, 0x6, R108 ;  /* 0x00000006ff477819 */ /* 0x000fe2000001166c */
[C---:B------:R-:W-:Y:S01]  /*0380*/  IMAD.SHL.U32 R69, R108.reuse, 0x10, RZ ;  /* 0x000000106c457824 */ /* 0x040fe200078e00ff */
[C---:B------:R-:W-:Y:S01]  /*0390*/  LOP3.LUT R87, R108.reuse, 0x1f, RZ, 0xc0, !PT ;  /* 0x0000001f6c577812 */ /* 0x040fe200078ec0ff */
[----:B------:R-:W2:Y:S01]  /*03a0*/  LDCU.128 UR12, c[0x0][0x380] ;  /* 0x00007000ff0c77ac */ /* 0x000ea20008000c00 */
[----:B------:R-:W1:Y:S01]  /*03b0*/  S2UR UR6, SR_CgaCtaId ;  /* 0x00000000000679c3 */ /* 0x000e620000008800 */
[----:B------:R-:W-:Y:S01]  /*03c0*/  SGXT.U32 R71, R71, 0x2 ;  /* 0x000000024747781a */ /* 0x000fe20000000000 */
[----:B------:R-:W1:Y:S01]  /*03d0*/  LDCU UR7, c[0x0][0x3b0] ;  /* 0x00007600ff0777ac */ /* 0x000e620008000800 */
[----:B------:R-:W-:-:S02]  /*03e0*/  ISETP.GE.U32.AND P6, PT, R108, 0x20, PT ;  /* 0x000000206c00780c */ /* 0x000fc40003fc6070 */
[C---:B------:R-:W-:Y:S01]  /*03f0*/  LOP3.LUT R95, R71.reuse, 0x8, RZ, 0xfc, !PT ;  /* 0x00000008475f7812 */ /* 0x040fe200078efcff */
[----:B------:R-:W1:Y:S02]  /*0400*/  LDCU.64 UR20, c[0x0][0x358] ;  /* 0x00006b00ff1477ac */ /* 0x000e640008000a00 */
[----:B------:R-:W2:Y:S01]  /*0410*/  LDC R86, c[0x0][0x3a0] ;  /* 0x0000e800ff567b82 */ /* 0x000ea20000000800 */
[C---:B------:R-:W-:Y:S02]  /*0420*/  LOP3.LUT R93, R71.reuse, 0x4, RZ, 0xfc, !PT ;  /* 0x00000004475d7812 */ /* 0x040fe400078efcff */
[----:B------:R-:W-:Y:S01]  /*0430*/  LOP3.LUT R173, R71, 0xc, RZ, 0xfc, !PT ;  /* 0x0000000c47ad7812 */ /* 0x000fe200078efcff */
[----:B------:R-:W-:Y:S01]  /*0440*/  UMOV UR8, 0x1 ;  /* 0x0000000100087882 */ /* 0x000fe20000000000 */
[C---:B------:R-:W-:Y:S02]  /*0450*/  LOP3.LUT R92, R108.reuse, 0xc0, RZ, 0xc0, !PT ;  /* 0x000000c06c5c7812 */ /* 0x040fe400078ec0ff */
[----:B------:R-:W-:Y:S01]  /*0460*/  LOP3.LUT R70, R108, 0xff, RZ, 0xc0, !PT ;  /* 0x000000ff6c467812 */ /* 0x000fe200078ec0ff */
[----:B--23--:R-:W-:Y:S01]  /*0470*/  VIADD R0, R55, 0xff ;  /* 0x000000ff37007836 */ /* 0x00cfe20000000000 */
[----:B------:R-:W-:Y:S01]  /*0480*/  IABS R11, R54 ;  /* 0x00000036000b7213 */ /* 0x000fe20000000000 */
[----:B------:R-:W2:Y:S03]  /*0490*/  LDC.64 R186, c[0x0][0x3a8] ;  /* 0x0000ea00ffba7b82 */ /* 0x000ea60000000a00 */
[----:B------:R-:W-:Y:S01]  /*04a0*/  SHF.R.S32.HI R3, RZ, 0x1f, R0 ;  /* 0x0000001fff037819 */ /* 0x000fe20000011400 */
[----:B-1----:R-:W-:-:S03]  /*04b0*/  ULEA UR10, UR6, UR10, 0x18 ;  /* 0x0000000a060a7291 */ /* 0x002fc6000f8ec0ff */
[----:B------:R-:W-:Y:S02]  /*04c0*/  LEA.HI R3, R3, R0, RZ, 0x8 ;  /* 0x0000000003037211 */ /* 0x000fe400078f40ff */
[----:B----4-:R-:W-:Y:S02]  /*04d0*/  IABS R8, R5 ;  /* 0x0000000500087213 */ /* 0x010fe40000000000 */
[----:B------:R-:W-:Y:S01]  /*04e0*/  SHF.R.S32.HI R3, RZ, 0x8, R3 ;  /* 0x00000008ff037819 */ /* 0x000fe20000011403 */
[----:B------:R-:W-:-:S04]  /*04f0*/  VIADD R89, R86, 0x1f ;  /* 0x0000001f56597836 */ /* 0x000fc80000000000 */
[----:B------:R-:W-:-:S05]  /*0500*/  IMAD.SHL.U32 R4, R3, 0x8, RZ ;  /* 0x0000000803047824 */ /* 0x000fca00078e00ff */
[-C--:B------:R-:W-:Y:S02]  /*0510*/  IABS R7, R4.reuse ;  /* 0x0000000400077213 */ /* 0x080fe40000000000 */
[----:B------:R-:W-:Y:S01]  /*0520*/  IABS R10, R4 ;  /* 0x00000004000a7213 */ /* 0x000fe20000000000 */
[----:B--2---:R-:W-:Y:S01]  /*0530*/  IMAD R91, R71, R186, RZ ;  /* 0x000000ba475b7224 */ /* 0x004fe200078e02ff */
[----:B------:R-:W1:Y:S01]  /*0540*/  I2F.RP R0, R7 ;  /* 0x0000000700007306 */ /* 0x000e620000209400 */
[----:B------:R-:W-:Y:S02]  /*0550*/  IMAD R88, R87, R187, RZ ;  /* 0x000000bb57587224 */ /* 0x000fe400078e02ff */
[----:B------:R-:W-:-:S04]  /*0560*/  IMAD R97, R186, 0x4, R91 ;  /* 0x00000004ba617824 */ /* 0x000fc800078e025b */
[----:B------:R-:W-:-:S04]  /*0570*/  IMAD R99, R186, 0x4, R97 ;  /* 0x00000004ba637824 */ /* 0x000fc800078e0261 */
[C---:B------:R-:W-:Y:S01]  /*0580*/  IMAD R101, R186.reuse, 0x4, R99 ;  /* 0x00000004ba657824 */ /* 0x040fe200078e0263 */
[----:B-1----:R-:W1:Y:S03]  /*0590*/  MUFU.RCP R0, R0 ;  /* 0x0000000000007308 */ /* 0x002e660000001000 */
[----:B------:R-:W-:-:S04]  /*05a0*/  IMAD R103, R186, 0x4, R101 ;  /* 0x00000004ba677824 */ /* 0x000fc800078e0265 */
[----:B------:R-:W-:-:S04]  /*05b0*/  IMAD R105, R186, 0x4, R103 ;  /* 0x00000004ba697824 */ /* 0x000fc800078e0267 */
[----:B------:R-:W-:-:S04]  /*05c0*/  IMAD R107, R186, 0x4, R105 ;  /* 0x00000004ba6b7824 */ /* 0x000fc800078e0269 */
[----:B------:R-:W-:Y:S02]  /*05d0*/  IMAD R109, R186, 0x4, R107 ;  /* 0x00000004ba6d7824 */ /* 0x000fe400078e026b */
[----:B-1----:R-:W-:Y:S02]  /*05e0*/  VIADD R2, R0, 0xffffffe ;  /* 0x0ffffffe00027836 */ /* 0x002fe40000000000 */
[----:B------:R-:W-:Y:S02]  /*05f0*/  IMAD.MOV R0, RZ, RZ, -R10 ;  /* 0x000000ffff007224 */ /* 0x000fe400078e0a0a */
[----:B------:R1:W2:Y:S02]  /*0600*/  F2I.FTZ.U32.TRUNC.NTZ R3, R2 ;  /* 0x0000000200037305 */ /* 0x0002a4000021f000 */
[----:B-1----:R-:W-:Y:S02]  /*0610*/  IMAD.MOV.U32 R2, RZ, RZ, RZ ;  /* 0x000000ffff027224 */ /* 0x002fe400078e00ff */
[----:B--2---:R-:W-:-:S04]  /*0620*/  IMAD.MOV R6, RZ, RZ, -R3 ;  /* 0x000000ffff067224 */ /* 0x004fc800078e0a03 */
[----:B------:R-:W-:Y:S02]  /*0630*/  IMAD R9, R6, R7, RZ ;  /* 0x0000000706097224 */ /* 0x000fe400078e02ff */
[----:B------:R-:W-:Y:S02]  /*0640*/  IMAD.MOV.U32 R6, RZ, RZ, R8 ;  /* 0x000000ffff067224 */ /* 0x000fe400078e0008 */
[----:B------:R-:W-:-:S06]  /*0650*/  IMAD.HI.U32 R3, R3, R9, R2 ;  /* 0x0000000903037227 */ /* 0x000fcc00078e0002 */
[----:B------:R-:W-:-:S04]  /*0660*/  IMAD.HI.U32 R3, R3, R6, RZ ;  /* 0x0000000603037227 */ /* 0x000fc800078e00ff */
[----:B------:R-:W-:Y:S01]  /*0670*/  IMAD R0, R3, R0, R6 ;  /* 0x0000000003007224 */ /* 0x000fe200078e0206 */
[----:B------:R-:W-:Y:S04]  /*0680*/  BAR.SYNC.DEFER_BLOCKING 0x0 ;  /* 0x0000000000007b1d */ /* 0x000fe80000010000 */
[----:B------:R-:W-:-:S13]  /*0690*/  ISETP.GT.U32.AND P1, PT, R7, R0, PT ;  /* 0x000000000700720c */ /* 0x000fda0003f24070 */
[----:B------:R-:W-:Y:S02]  /*06a0*/  @!P1 IMAD.IADD R0, R0, 0x1, -R7 ;  /* 0x0000000100009824 */ /* 0x000fe400078e0a07 */
[----:B------:R-:W-:Y:S01]  /*06b0*/  @!P1 VIADD R3, R3, 0x1 ;  /* 0x0000000103039836 */ /* 0x000fe20000000000 */
[----:B------:R-:W-:Y:S02]  /*06c0*/  ISETP.NE.AND P1, PT, R4, RZ, PT ;  /* 0x000000ff0400720c */ /* 0x000fe40003f25270 */
[----:B------:R-:W-:Y:S02]  /*06d0*/  ISETP.GE.U32.AND P0, PT, R0, R7, PT ;  /* 0x000000070000720c */ /* 0x000fe40003f06070 */
[----:B------:R-:W-:-:S04]  /*06e0*/  LOP3.LUT R0, R5, R4, RZ, 0x3c, !PT ;  /* 0x0000000405007212 */ /* 0x000fc800078e3cff */
[----:B------:R-:W-:Y:S01]  /*06f0*/  ISETP.GE.AND P2, PT, R0, RZ, PT ;  /* 0x000000ff0000720c */ /* 0x000fe20003f46270 */
[----:B------:R-:W-:-:S06]  /*0700*/  VIADD R0, R54, 0x3f ;  /* 0x0000003f36007836 */ /* 0x000fcc0000000000 */
[----:B------:R-:W-:-:S04]  /*0710*/  @P0 VIADD R3, R3, 0x1 ;  /* 0x0000000103030836 */ /* 0x000fc80000000000 */
[----:B------:R-:W-:Y:S01]  /*0720*/  IMAD.MOV.U32 R2, RZ, RZ, R3 ;  /* 0x000000ffff027224 */ /* 0x000fe200078e0003 */
[----:B------:R-:W-:-:S03]  /*0730*/  SHF.R.S32.HI R3, RZ, 0x1f, R0 ;  /* 0x0000001fff037819 */ /* 0x000fc60000011400 */
[----:B------:R-:W-:Y:S01]  /*0740*/  @!P2 IMAD.MOV R2, RZ, RZ, -R2 ;  /* 0x000000ffff02a224 */ /* 0x000fe200078e0a02 */
[----:B------:R-:W-:Y:S02]  /*0750*/  @!P1 LOP3.LUT R2, RZ, R4, RZ, 0x33, !PT ;  /* 0x00000004ff029212 */ /* 0x000fe400078e33ff */
[----:B------:R-:W-:-:S03]  /*0760*/  LEA.HI R3, R3, R0, RZ, 0x6 ;  /* 0x0000000003037211 */ /* 0x000fc600078f30ff */
[----:B------:R-:W-:Y:S02]  /*0770*/  IMAD.SHL.U32 R6, R2, 0x8, RZ ;  /* 0x0000000802067824 */ /* 0x000fe400078e00ff */
[----:B------:R-:W-:-:S03]  /*0780*/  IMAD.MOV R2, RZ, RZ, -R2 ;  /* 0x000000ffff027224 */ /* 0x000fc600078e0a02 */
[----:B------:R-:W-:Y:S01]  /*0790*/  LEA.HI.SX32 R3, R3, -R6, 0x1a ;  /* 0x8000000603037211 */ /* 0x000fe200078fd2ff */
[----:B------:R-:W-:-:S03]  /*07a0*/  IMAD R10, R4, R2, R5 ;  /* 0x00000002040a7224 */ /* 0x000fc600078e0205 */
[----:B------:R-:W-:Y:S02]  /*07b0*/  VIMNMX R13, PT, PT, R3, 0x8, PT ;  /* 0x00000008030d7848 */ /* 0x000fe40003fe0100 */
[----:B------:R-:W-:Y:S02]  /*07c0*/  IABS R9, R10 ;  /* 0x0000000a00097213 */ /* 0x000fe40000000000 */
[-C--:B------:R-:W-:Y:S02]  /*07d0*/  IABS R7, R13.reuse ;  /* 0x0000000d00077213 */ /* 0x080fe40000000000 */
[----:B------:R-:W-:Y:S02]  /*07e0*/  IABS R4, R13 ;  /* 0x0000000d00047213 */ /* 0x000fe40000000000 */
[----:B------:R-:W1:Y:S08]  /*07f0*/  I2F.RP R0, R7 ;  /* 0x0000000700007306 */ /* 0x000e700000209400 */
[----:B-1----:R-:W1:Y:S02]  /*0800*/  MUFU.RCP R0, R0 ;  /* 0x0000000000007308 */ /* 0x002e640000001000 */
[----:B-1----:R-:W-:-:S06]  /*0810*/  VIADD R3, R0, 0xffffffe ;  /* 0x0ffffffe00037836 */ /* 0x002fcc0000000000 */
[----:B------:R-:W1:Y:S02]  /*0820*/  F2I.FTZ.U32.TRUNC.NTZ R3, R3 ;  /* 0x0000000300037305 */ /* 0x000e64000021f000 */
[----:B-1----:R-:W-:-:S04]  /*0830*/  IMAD.MOV R8, RZ, RZ, -R3 ;  /* 0x000000ffff087224 */ /* 0x002fc800078e0a03 */
[----:B------:R-:W-:-:S04]  /*0840*/  IMAD.MOV.U32 R2, RZ, RZ, R8 ;  /* 0x000000ffff027224 */ /* 0x000fc800078e0008 */
[----:B------:R-:W-:Y:S02]  /*0850*/  IMAD R5, R2, R7, RZ ;  /* 0x0000000702057224 */ /* 0x000fe400078e02ff */
[----:B------:R-:W-:-:S04]  /*0860*/  IMAD.MOV.U32 R2, RZ, RZ, RZ ;  /* 0x000000ffff027224 */ /* 0x000fc800078e00ff */
[----:B------:R-:W-:Y:S01]  /*0870*/  IMAD.HI.U32 R2, R3, R5, R2 ;  /* 0x0000000503027227 */ /* 0x000fe200078e0002 */
[----:B------:R-:W-:-:S03]  /*0880*/  IABS R5, R55 ;  /* 0x0000003700057213 */ /* 0x000fc60000000000 */
[----:B------:R-:W-:Y:S02]  /*0890*/  IMAD.MOV R3, RZ, RZ, -R4 ;  /* 0x000000ffff037224 */ /* 0x000fe400078e0a04 */
[----:B------:R-:W-:Y:S01]  /*08a0*/  IMAD.HI.U32 R0, R2, R9, RZ ;  /* 0x0000000902007227 */ /* 0x000fe200078e00ff */
[----:B------:R-:W1:Y:S03]  /*08b0*/  I2F.RP R4, R11 ;  /* 0x0000000b00047306 */ /* 0x000e660000209400 */
[----:B------:R-:W-:Y:S01]  /*08c0*/  IMAD R2, R0, R3, R9 ;  /* 0x0000000300027224 */ /* 0x000fe200078e0209 */
[----:B------:R-:W-:-:S04]  /*08d0*/  LOP3.LUT R3, R10, R13, RZ, 0x3c, !PT ;  /* 0x0000000d0a037212 */ /* 0x000fc800078e3cff */
[----:B------:R-:W-:Y:S02]  /*08e0*/  ISETP.GT.U32.AND P1, PT, R7, R2, PT ;  /* 0x000000020700720c */ /* 0x000fe40003f24070 */
[----:B------:R-:W-:Y:S02]  /*08f0*/  ISETP.GE.AND P2, PT, R3, RZ, PT ;  /* 0x000000ff0300720c */ /* 0x000fe40003f46270 */
[----:B------:R-:W-:Y:S01]  /*0900*/  LOP3.LUT R3, R108, 0x3f, RZ, 0xc0, !PT ;  /* 0x0000003f6c037812 */ /* 0x000fe200078ec0ff */
[----:B-1----:R-:W1:Y:S08]  /*0910*/  MUFU.RCP R4, R4 ;  /* 0x0000000400047308 */ /* 0x002e700000001000 */
[----:B------:R-:W-:-:S02]  /*0920*/  @!P1 IMAD.IADD R2, R2, 0x1, -R7 ;  /* 0x0000000102029824 */ /* 0x000fc400078e0a07 */
[----:B------:R-:W-:Y:S01]  /*0930*/  @!P1 VIADD R0, R0, 0x1 ;  /* 0x0000000100009836 */ /* 0x000fe20000000000 */
[----:B------:R-:W-:Y:S02]  /*0940*/  ISETP.NE.AND P1, PT, R13, RZ, PT ;  /* 0x000000ff0d00720c */ /* 0x000fe40003f25270 */
[----:B------:R-:W-:Y:S01]  /*0950*/  ISETP.GE.U32.AND P0, PT, R2, R7, PT ;  /* 0x000000070200720c */ /* 0x000fe20003f06070 */
[----:B------:R-:W-:-:S04]  /*0960*/  IMAD.MOV.U32 R2, RZ, RZ, R5 ;  /* 0x000000ffff027224 */ /* 0x000fc800078e0005 */
[----:B------:R-:W2:Y:S01]  /*0970*/  I2F.RP R8, R2 ;  /* 0x0000000200087306 */ /* 0x000ea20000209400 */
[----:B-1----:R-:W-:-:S07]  /*0980*/  VIADD R5, R4, 0xffffffe ;  /* 0x0ffffffe04057836 */ /* 0x002fce0000000000 */
[----:B------:R-:W-:Y:S01]  /*0990*/  @P0 VIADD R0, R0, 0x1 ;  /* 0x0000000100000836 */ /* 0x000fe20000000000 */
[----:B------:R-:W1:Y:S03]  /*09a0*/  F2I.FTZ.U32.TRUNC.NTZ R5, R5 ;  /* 0x0000000500057305 */ /* 0x000e66000021f000 */
[----:B------:R-:W-:-:S04]  /*09b0*/  IMAD.MOV.U32 R68, RZ, RZ, R0 ;  /* 0x000000ffff447224 */ /* 0x000fc800078e0000 */
[----:B------:R-:W-:Y:S01]  /*09c0*/  @!P2 IMAD.MOV R68, RZ, RZ, -R68 ;  /* 0x000000ffff44a224 */ /* 0x000fe200078e0a44 */
[----:B--2---:R-:W2:Y:S01]  /*09d0*/  MUFU.RCP R8, R8 ;  /* 0x0000000800087308 */ /* 0x004ea20000001000 */
[----:B------:R-:W-:-:S05]  /*09e0*/  @!P1 LOP3.LUT R68, RZ, R13, RZ, 0x33, !PT ;  /* 0x0000000dff449212 */ /* 0x000fca00078e33ff */
[----:B------:R-:W-:Y:S02]  /*09f0*/  IMAD.MOV R0, RZ, RZ, -R68 ;  /* 0x000000ffff007224 */ /* 0x000fe400078e0a44 */
[----:B-1----:R-:W-:Y:S02]  /*0a00*/  IMAD.MOV R4, RZ, RZ, -R5 ;  /* 0x000000ffff047224 */ /* 0x002fe400078e0a05 */
[----:B------:R-:W-:Y:S02]  /*0a10*/  IMAD R0, R13, R0, R10 ;  /* 0x000000000d007224 */ /* 0x000fe400078e020a */
[----:B------:R-:W-:Y:S02]  /*0a20*/  IMAD R9, R4, R11, RZ ;  /* 0x0000000b04097224 */ /* 0x000fe400078e02ff */
[----:B------:R-:W-:Y:S02]  /*0a30*/  IMAD.IADD R0, R6, 0x1, R0 ;  /* 0x0000000106007824 */ /* 0x000fe400078e0200 */
[----:B------:R-:W-:-:S02]  /*0a40*/  IMAD.MOV.U32 R4, RZ, RZ, RZ ;  /* 0x000000ffff047224 */ /* 0x000fc400078e00ff */
[----:B--2---:R-:W-:Y:S02]  /*0a50*/  VIADD R6, R8, 0xffffffe ;  /* 0x0ffffffe08067836 */ /* 0x004fe40000000000 */
[----:B------:R-:W-:Y:S02]  /*0a60*/  IMAD R0, R0, 0x40, R3 ;  /* 0x0000004000007824 */ /* 0x000fe400078e0203 */
[----:B------:R-:W1:Y:S01]  /*0a70*/  F2I.FTZ.U32.TRUNC.NTZ R7, R6 ;  /* 0x0000000600077305 */ /* 0x000e62000021f000 */
[----:B------:R-:W-:Y:S01]  /*0a80*/  IMAD.HI.U32 R4, R5, R9, R4 ;  /* 0x0000000905047227 */ /* 0x000fe200078e0004 */
[----:B------:R-:W-:Y:S02]  /*0a90*/  SHF.R.U32.HI R5, RZ, 0x5, R108 ;  /* 0x00000005ff057819 */ /* 0x000fe4000001166c */
[----:B------:R-:W-:Y:S01]  /*0aa0*/  IABS R90, R0 ;  /* 0x00000000005a7213 */ /* 0x000fe20000000000 */
[----:B------:R-:W-:Y:S01]  /*0ab0*/  IMAD.SHL.U32 R68, R68, 0x100, RZ ;  /* 0x0000010044447824 */ /* 0x000fe200078e00ff */
[----:B------:R-:W-:-:S02]  /*0ac0*/  SGXT.U32 R5, R5, 0x3 ;  /* 0x000000030505781a */ /* 0x000fc40000000000 */
[----:B------:R-:W-:Y:S01]  /*0ad0*/  ISETP.GE.AND P1, PT, R0, RZ, PT ;  /* 0x000000ff0000720c */ /* 0x000fe20003f26270 */
[----:B------:R-:W-:Y:S01]  /*0ae0*/  IMAD.HI.U32 R4, R4, R90, RZ ;  /* 0x0000005a04047227 */ /* 0x000fe200078e00ff */
[----:B------:R-:W-:-:S03]  /*0af0*/  LOP3.LUT R5, R68, R5, RZ, 0xfc, !PT ;  /* 0x0000000544057212 */ /* 0x000fc600078efcff */
[----:B------:R-:W-:Y:S01]  /*0b00*/  IMAD.MOV R4, RZ, RZ, -R4 ;  /* 0x000000ffff047224 */ /* 0x000fe200078e0a04 */
[C---:B------:R-:W-:Y:S01]  /*0b10*/  LOP3.LUT R12, R5.reuse, 0x8, RZ, 0xfc, !PT ;  /* 0x00000008050c7812 */ /* 0x040fe200078efcff */
[--C-:B-1----:R-:W-:Y:S01]  /*0b20*/  IMAD.MOV R9, RZ, RZ, -R7.reuse ;  /* 0x000000ffff097224 */ /* 0x102fe200078e0a07 */
[----:B------:R-:W-:Y:S01]  /*0b30*/  LOP3.LUT R20, R5, 0xf8, RZ, 0xfc, !PT ;  /* 0x000000f805147812 */ /* 0x000fe200078efcff */
[----:B------:R-:W-:Y:S01]  /*0b40*/  IMAD R90, R11, R4, R90 ;  /* 0x000000040b5a7224 */ /* 0x000fe200078e025a */
[----:B------:R-:W-:Y:S01]  /*0b50*/  IABS R4, R5 ;  /* 0x0000000500047213 */ /* 0x000fe20000000000 */
[----:B------:R-:W-:Y:S01]  /*0b60*/  IMAD.MOV.U32 R6, RZ, RZ, RZ ;  /* 0x000000ffff067224 */ /* 0x000fe200078e00ff */
[----:B------:R-:W-:Y:S01]  /*0b70*/  IABS R13, R12 ;  /* 0x0000000c000d7213 */ /* 0x000fe20000000000 */
[----:B------:R-:W-:Y:S01]  /*0b80*/  IMAD R9, R9, R2, RZ ;  /* 0x0000000209097224 */ /* 0x000fe200078e02ff */
[----:B------:R-:W-:Y:S02]  /*0b90*/  ISETP.GT.U32.AND P0, PT, R11, R90, PT ;  /* 0x0000005a0b00720c */ /* 0x000fe40003f04070 */
[----:B------:R-:W-:Y:S01]  /*0ba0*/  IABS R19, R20 ;  /* 0x0000001400137213 */ /* 0x000fe20000000000 */
[----:B------:R-:W-:Y:S01]  /*0bb0*/  IMAD.HI.U32 R6, R7, R9, R6 ;  /* 0x0000000907067227 */ /* 0x000fe200078e0006 */
[----:B------:R-:W-:-:S02]  /*0bc0*/  LOP3.LUT R14, R5, 0x10, RZ, 0xfc, !PT ;  /* 0x00000010050e7812 */ /* 0x000fc400078efcff */
[C---:B------:R-:W-:Y:S01]  /*0bd0*/  LOP3.LUT R16, R5.reuse, 0x18, RZ, 0xfc, !PT ;  /* 0x0000001805107812 */ /* 0x040fe200078efcff */
[----:B------:R-:W-:Y:S01]  /*0be0*/  IMAD.MOV.U32 R9, RZ, RZ, R4 ;  /* 0x000000ffff097224 */ /* 0x000fe200078e0004 */
[C---:B------:R-:W-:Y:S01]  /*0bf0*/  LOP3.LUT R18, R5.reuse, 0x28, RZ, 0xfc, !PT ;  /* 0x0000002805127812 */ /* 0x040fe200078efcff */
[C---:B------:R-:W-:Y:S01]  /*0c00*/  IMAD.HI.U32 R7, R6.reuse, R13, RZ ;  /* 0x0000000d06077227 */ /* 0x040fe200078e00ff */
[----:B------:R-:W-:Y:S02]  /*0c10*/  IABS R15, R16 ;  /* 0x00000010000f7213 */ /* 0x000fe40000000000 */
[----:B------:R-:W-:Y:S01]  /*0c20*/  IABS R21, R18 ;  /* 0x0000001200157213 */ /* 0x000fe20000000000 */
[C---:B------:R-:W-:Y:S01]  /*0c30*/  IMAD.HI.U32 R4, R6.reuse, R9, RZ ;  /* 0x0000000906047227 */ /* 0x040fe200078e00ff */
[C---:B------:R-:W-:Y:S02]  /*0c40*/  LOP3.LUT R22, R5.reuse, 0xc0, RZ, 0xfc, !PT ;  /* 0x000000c005167812 */ /* 0x040fe400078efcff */
[----:B------:R-:W-:Y:S01]  /*0c50*/  LOP3.LUT R24, R5, 0xc8, RZ, 0xfc, !PT ;  /* 0x000000c805187812 */ /* 0x000fe200078efcff */
[----:B------:R-:W-:Y:S01]  /*0c60*/  IMAD.HI.U32 R8, R6, R19, RZ ;  /* 0x0000001306087227 */ /* 0x000fe200078e00ff */
[----:B------:R-:W-:-:S02]  /*0c70*/  IABS R57, R22 ;  /* 0x0000001600397213 */ /* 0x000fc40000000000 */
[----:B------:R-:W-:Y:S01]  /*0c80*/  IABS R59, R24 ;  /* 0x00000018003b7213 */ /* 0x000fe20000000000 */
[----:B------:R-:W-:Y:S01]  /*0c90*/  IMAD.MOV R4, RZ, RZ, -R4 ;  /* 0x000000ffff047224 */ /* 0x000fe200078e0a04 */
[C---:B------:R-:W-:Y:S01]  /*0ca0*/  LOP3.LUT R26, R5.reuse, 0xd8, RZ, 0xfc, !PT ;  /* 0x000000d8051a7812 */ /* 0x040fe200078efcff */
[----:B------:R-:W-:Y:S01]  /*0cb0*/  @!P0 IMAD.IADD R90, R90, 0x1, -R11 ;  /* 0x000000015a5a8824 */ /* 0x000fe200078e0a0b */
[----:B------:R-:W-:Y:S01]  /*0cc0*/  LOP3.LUT R28, R5, 0xe0, RZ, 0xfc, !PT ;  /* 0x000000e0051c7812 */ /* 0x000fe200078efcff */
[----:B------:R-:W-:Y:S01]  /*0cd0*/  IMAD.MOV R10, RZ, RZ, -R7 ;  /* 0x000000ffff0a7224 */ /* 0x000fe200078e0a07 */
[----:B------:R-:W-:Y:S01]  /*0ce0*/  IABS R63, R26 ;  /* 0x0000001a003f7213 */ /* 0x000fe20000000000 */
[----:B------:R-:W-:Y:S01]  /*0cf0*/  IMAD.MOV R8, RZ, RZ, -R8 ;  /* 0x000000ffff087224 */ /* 0x000fe200078e0a08 */
[----:B------:R-:W-:Y:S01]  /*0d00*/  ISETP.GT.U32.AND P0, PT, R11, R90, PT ;  /* 0x0000005a0b00720c */ /* 0x000fe20003f04070 */
[C---:B------:R-:W-:Y:S01]  /*0d10*/  IMAD R7, R2.reuse, R4, R9 ;  /* 0x0000000402077224 */ /* 0x040fe200078e0209 */
[----:B------:R-:W-:Y:S01]  /*0d20*/  IABS R4, R14 ;  /* 0x0000000e00047213 */ /* 0x000fe20000000000 */
[C---:B------:R-:W-:Y:S01]  /*0d30*/  IMAD R19, R2.reuse, R8, R19 ;  /* 0x0000000802137224 */ /* 0x040fe200078e0213 */
[----:B------:R-:W-:Y:S01]  /*0d40*/  LOP3.LUT R30, R5, 0xe8, RZ, 0xfc, !PT ;  /* 0x000000e8051e7812 */ /* 0x000fe200078efcff */
[C---:B------:R-:W-:Y:S01]  /*0d50*/  IMAD R9, R2.reuse, R10, R13 ;  /* 0x0000000a02097224 */ /* 0x040fe200078e020d */
[C---:B------:R-:W-:Y:S01]  /*0d60*/  ISETP.GT.U32.AND P2, PT, R2.reuse, R7, PT ;  /* 0x000000070200720c */ /* 0x040fe20003f44070 */
[----:B------:R-:W-:Y:S01]  /*0d70*/  IMAD.MOV.U32 R13, RZ, RZ, R4 ;  /* 0x000000ffff0d7224 */ /* 0x000fe200078e0004 */
[----:B------:R-:W-:Y:S01]  /*0d80*/  ISETP.GT.U32.AND P4, PT, R2, R19, PT ;  /* 0x000000130200720c */ /* 0x000fe20003f84070 */
[----:B------:R-:W-:Y:S01]  /*0d90*/  IMAD.HI.U32 R8, R6, R15, RZ ;  /* 0x0000000f06087227 */ /* 0x000fe200078e00ff */
[----:B------:R-:W-:-:S02]  /*0da0*/  ISETP.GT.U32.AND P3, PT, R2, R9, PT ;  /* 0x000000090200720c */ /* 0x000fc40003f64070 */
[----:B------:R-:W-:Y:S01]  /*0db0*/  LOP3.LUT R10, R5, 0x20, RZ, 0xfc, !PT ;  /* 0x00000020050a7812 */ /* 0x000fe200078efcff */
[----:B------:R-:W-:Y:S01]  /*0dc0*/  IMAD.HI.U32 R4, R6, R13, RZ ;  /* 0x0000000d06047227 */ /* 0x000fe200078e00ff */
[----:B------:R-:W-:Y:S02]  /*0dd0*/  IABS R65, R28 ;  /* 0x0000001c00417213 */ /* 0x000fe40000000000 */
[----:B------:R-:W-:Y:S01]  /*0de0*/  IABS R17, R10 ;  /* 0x0000000a00117213 */ /* 0x000fe20000000000 */
[----:B------:R-:W-:Y:S01]  /*0df0*/  IMAD.MOV R4, RZ, RZ, -R4 ;  /* 0x000000ffff047224 */ /* 0x000fe200078e0a04 */
[----:B------:R-:W-:Y:S01]  /*0e00*/  IABS R67, R30 ;  /* 0x0000001e00437213 */ /* 0x000fe20000000000 */
[----:B------:R-:W-:Y:S01]  /*0e10*/  @!P0 IMAD.IADD R90, R90, 0x1, -R11 ;  /* 0x000000015a5a8824 */ /* 0x000fe200078e0a0b */
[----:B------:R-:W-:Y:S01]  /*0e20*/  ISETP.NE.AND P0, PT, R54, RZ, PT ;  /* 0x000000ff3600720c */ /* 0x000fe20003f05270 */
[----:B------:R-:W-:Y:S02]  /*0e30*/  IMAD R11, R2, R4, R13 ;  /* 0x00000004020b7224 */ /* 0x000fe400078e020d */
[----:B------:R-:W-:-:S02]  /*0e40*/  @!P4 IMAD.IADD R19, R19, 0x1, -R2 ;  /* 0x000000011313c824 */ /* 0x000fc400078e0a02 */
[----:B------:R-:W-:Y:S01]  /*0e50*/  @!P2 IMAD.IADD R7, R7, 0x1, -R2 ;  /* 0x000000010707a824 */ /* 0x000fe200078e0a02 */
[C---:B------:R-:W-:Y:S01]  /*0e60*/  ISETP.GT.U32.AND P2, PT, R2.reuse, R11, PT ;  /* 0x0000000b0200720c */ /* 0x040fe20003f44070 */
[----:B------:R-:W-:Y:S01]  /*0e70*/  IMAD.MOV R8, RZ, RZ, -R8 ;  /* 0x000000ffff087224 */ /* 0x000fe200078e0a08 */
[C---:B------:R-:W-:Y:S01]  /*0e80*/  ISETP.GT.U32.AND P5, PT, R2.reuse, R19, PT ;  /* 0x000000130200720c */ /* 0x040fe20003fa4070 */
[----:B------:R-:W-:Y:S01]  /*0e90*/  @!P1 IMAD.MOV R90, RZ, RZ, -R90 ;  /* 0x000000ffff5a9224 */ /* 0x000fe200078e0a5a */
[C---:B------:R-:W-:Y:S01]  /*0ea0*/  ISETP.GT.U32.AND P1, PT, R2.reuse, R7, PT ;  /* 0x000000070200720c */ /* 0x040fe20003f24070 */
[----:B------:R-:W-:Y:S02]  /*0eb0*/  IMAD R13, R2, R8, R15 ;  /* 0x00000008020d7224 */ /* 0x000fe400078e020f */
[----:B------:R-:W-:Y:S01]  /*0ec0*/  @!P3 IMAD.IADD R9, R9, 0x1, -R2 ;  /* 0x000000010909b824 */ /* 0x000fe200078e0a02 */
[----:B------:R-:W-:Y:S01]  /*0ed0*/  ISETP.GE.AND P3, PT, R5, RZ, PT ;  /* 0x000000ff0500720c */ /* 0x000fe20003f66270 */
[----:B------:R-:W-:Y:S01]  /*0ee0*/  IMAD.HI.U32 R4, R6, R17, RZ ;  /* 0x0000001106047227 */ /* 0x000fe200078e00ff */
[----:B------:R-:W-:-:S02]  /*0ef0*/  ISETP.GT.U32.AND P4, PT, R2, R13, PT ;  /* 0x0000000d0200720c */ /* 0x000fc40003f84070 */
[----:B------:R-:W-:Y:S01]  /*0f00*/  @!P0 LOP3.LUT R90, RZ, R54, RZ, 0x33, !PT ;  /* 0x00000036ff5a8212 */ /* 0x000fe200078e33ff */
[--C-:B------:R-:W-:Y:S01]  /*0f10*/  @!P2 IMAD.IADD R11, R11, 0x1, -R2.reuse ;  /* 0x000000010b0ba824 */ /* 0x100fe200078e0a02 */
[----:B------:R-:W-:Y:S01]  /*0f20*/  ISETP.GE.AND P0, PT, R20, RZ, PT ;  /* 0x000000ff1400720c */ /* 0x000fe20003f06270 */
[----:B------:R-:W-:Y:S01]  /*0f30*/  IMAD.HI.U32 R8, R6, R21, RZ ;  /* 0x0000001506087227 */ /* 0x000fe200078e00ff */
[----:B------:R-:W-:Y:S02]  /*0f40*/  LOP3.LUT R20, R5, 0x30, RZ, 0xfc, !PT ;  /* 0x0000003005147812 */ /* 0x000fe400078efcff */
[C---:B------:R-:W-:Y:S01]  /*0f50*/  ISETP.GT.U32.AND P2, PT, R2.reuse, R9, PT ;  /* 0x000000090200720c */ /* 0x040fe20003f44070 */
[----:B------:R-:W-:Y:S01]  /*0f60*/  @!P5 IMAD.IADD R19, R19, 0x1, -R2 ;  /* 0x000000011313d824 */ /* 0x000fe200078e0a02 */
[----:B------:R-:W-:Y:S01]  /*0f70*/  ISETP.GT.U32.AND P5, PT, R2, R11, PT ;  /* 0x0000000b0200720c */ /* 0x000fe20003fa4070 */
[----:B------:R-:W-:Y:S02]  /*0f80*/  IMAD.MOV R4, RZ, RZ, -R4 ;  /* 0x000000ffff047224 */ /* 0x000fe400078e0a04 */
[----:B------:R-:W-:-:S02]  /*0f90*/  IMAD.MOV R8, RZ, RZ, -R8 ;  /* 0x000000ffff087224 */ /* 0x000fc400078e0a08 */
[C---:B------:R-:W-:Y:S01]  /*0fa0*/  IMAD R15, R2.reuse, R4, R17 ;  /* 0x00000004020f7224 */ /* 0x040fe200078e0211 */
[----:B------:R-:W-:Y:S01]  /*0fb0*/  IABS R4, R20 ;  /* 0x0000001400047213 */ /* 0x000fe20000000000 */
[C---:B------:R-:W-:Y:S01]  /*0fc0*/  IMAD R17, R2.reuse, R8, R21 ;  /* 0x0000000802117224 */ /* 0x040fe200078e0215 */
[----:B------:R-:W-:Y:S01]  /*0fd0*/  LOP3.LUT R8, R5, 0x38, RZ, 0xfc, !PT ;  /* 0x0000003805087812 */ /* 0x000fe200078efcff */
[--C-:B------:R-:W-:Y:S02]  /*0fe0*/  @!P4 IMAD.IADD R13, R13, 0x1, -R2.reuse ;  /* 0x000000010d0dc824 */ /* 0x100fe400078e0a02 */
[----:B------:R-:W-:Y:S01]  /*0ff0*/  @!P1 IMAD.IADD R7, R7, 0x1, -R2 ;  /* 0x0000000107079824 */ /* 0x000fe200078e0a02 */
[C---:B------:R-:W-:Y:S01]  /*1000*/  ISETP.GT.U32.AND P1, PT, R2.reuse, R15, PT ;  /* 0x0000000f0200720c */ /* 0x040fe20003f24070 */
[----:B------:R-:W-:Y:S01]  /*1010*/  IMAD.MOV.U32 R73, RZ, RZ, R19 ;  /* 0x000000ffff497224 */ /* 0x000fe200078e0013 */
[C---:B------:R-:W-:Y:S01]  /*1020*/  ISETP.GT.U32.AND P4, PT, R2.reuse, R13, PT ;  /* 0x0000000d0200720c */ /* 0x040fe20003f84070 */
[----:B------:R-:W-:Y:S01]  /*1030*/  @!P3 IMAD.MOV R7, RZ, RZ, -R7 ;  /* 0x000000ffff07b224 */ /* 0x000fe200078e0a07 */
[----:B------:R-:W-:Y:S01]  /*1040*/  ISETP.GT.U32.AND P3, PT, R2, R17, PT ;  /* 0x000000110200720c */ /* 0x000fe20003f64070 */
[----:B------:R-:W-:Y:S01]  /*1050*/  IMAD.MOV.U32 R19, RZ, RZ, R4 ;  /* 0x000000ffff137224 */ /* 0x000fe200078e0004 */
[----:B------:R-:W-:Y:S01]  /*1060*/  IABS R21, R8 ;  /* 0x0000000800157213 */ /* 0x000fe20000000000 */
[----:B------:R-:W-:Y:S01]  /*1070*/  @!P0 IMAD.MOV R73, RZ, RZ, -R73 ;  /* 0x000000ffff498224 */ /* 0x000fe200078e0a49 */
[----:B------:R-:W-:Y:S01]  /*1080*/  ISETP.GE.AND P0, PT, R12, RZ, PT ;  /* 0x000000ff0c00720c */ /* 0x000fe20003f06270 */
[----:B------:R-:W-:Y:S01]  /*1090*/  @!P5 IMAD.IADD R11, R11, 0x1, -R2 ;  /* 0x000000010b0bd824 */ /* 0x000fe200078e0a02 */
[----:B------:R-:W-:Y:S01]  /*10a0*/  ISETP.GE.AND P5, PT, R16, RZ, PT ;  /* 0x000000ff1000720c */ /* 0x000fe20003fa6270 */
[----:B------:R-:W-:Y:S01]  /*10b0*/  IMAD.HI.U32 R4, R6, R19, RZ ;  /* 0x0000001306047227 */ /* 0x000fe200078e00ff */
[----:B------:R-:W-:-:S02]  /*10c0*/  LOP3.LUT R12, R5, 0x58, RZ, 0xfc, !PT ;  /* 0x00000058050c7812 */ /* 0x000fc400078efcff */
[----:B------:R-:W-:Y:S01]  /*10d0*/  LOP3.LUT R16, R5, 0x68, RZ, 0xfc, !PT ;  /* 0x0000006805107812 */ /* 0x000fe200078efcff */
[----:B------:R-:W-:Y:S01]  /*10e0*/  IMAD.MOV R4, RZ, RZ, -R4 ;  /* 0x000000ffff047224 */ /* 0x000fe200078e0a04 */
[----:B------:R-:W-:Y:S01]  /*10f0*/  IABS R29, R12 ;  /* 0x0000000c001d7213 */ /* 0x000fe20000000000 */
[--C-:B------:R-:W-:Y:S01]  /*1100*/  @!P2 IMAD.IADD R9, R9, 0x1, -R2.reuse ;  /* 0x000000010909a824 */ /* 0x100fe200078e0a02 */
[----:B------:R-:W-:Y:S01]  /*1110*/  ISETP.GE.AND P2, PT, R14, RZ, PT ;  /* 0x000000ff0e00720c */ /* 0x000fe20003f46270 */
[--C-:B------:R-:W-:Y:S01]  /*1120*/  @!P4 IMAD.IADD R13, R13, 0x1, -R2.reuse ;  /* 0x000000010d0dc824 */ /* 0x100fe200078e0a02 */
[----:B------:R-:W-:Y:S01]  /*1130*/  ISETP.GE.AND P4, PT, R10, RZ, PT ;  /* 0x000000ff0a00720c */ /* 0x000fe20003f86270 */
[--C-:B------:R-:W-:Y:S01]  /*1140*/  @!P3 IMAD.IADD R17, R17, 0x1, -R2.reuse ;  /* 0x000000011111b824 */ /* 0x100fe200078e0a02 */
[C---:B------:R-:W-:Y:S01]  /*1150*/  LOP3.LUT R10, R5.reuse, 0x40, RZ, 0xfc, !PT ;  /* 0x00000040050a7812 */ /* 0x040fe200078efcff */
[C---:B------:R-:W-:Y:S01]  /*1160*/  IMAD R19, R2.reuse, R4, R19 ;  /* 0x0000000402137224 */ /* 0x040fe200078e0213 */
[----:B------:R-:W-:Y:S01]  /*1170*/  LOP3.LUT R14, R5, 0x60, RZ, 0xfc, !PT ;  /* 0x00000060050e7812 */ /* 0x000fe200078efcff */
[----:B------:R-:W-:Y:S01]  /*1180*/  @!P0 IMAD.MOV R9, RZ, RZ, -R9 ;  /* 0x000000ffff098224 */ /* 0x000fe200078e0a09 */
[C---:B------:R-:W-:Y:S01]  /*1190*/  ISETP.GT.U32.AND P0, PT, R2.reuse, R17, PT ;  /* 0x000000110200720c */ /* 0x040fe20003f04070 */
[----:B------:R-:W-:Y:S01]  /*11a0*/  @!P5 IMAD.MOV R13, RZ, RZ, -R13 ;  /* 0x000000ffff0dd224 */ /* 0x000fe200078e0a0d */
[----:B------:R-:W-:Y:S01]  /*11b0*/  ISETP.GT.U32.AND P5, PT, R2, R19, PT ;  /* 0x000000130200720c */ /* 0x000fe20003fa4070 */
[----:B------:R-:W-:Y:S01]  /*11c0*/  @!P1 IMAD.IADD R15, R15, 0x1, -R2 ;  /* 0x000000010f0f9824 */ /* 0x000fe200078e0a02 */
[----:B------:R-:W-:Y:S01]  /*11d0*/  ISETP.GE.AND P1, PT, R18, RZ, PT ;  /* 0x000000ff1200720c */ /* 0x000fe20003f26270 */
[----:B------:R-:W-:Y:S01]  /*11e0*/  IMAD.HI.U32 R4, R6, R21, RZ ;  /* 0x0000001506047227 */ /* 0x000fe200078e00ff */
[----:B------:R-:W-:-:S02]  /*11f0*/  IABS R23, R10 ;  /* 0x0000000a00177213 */ /* 0x000fc40000000000 */
[----:B------:R-:W-:Y:S01]  /*1200*/  ISETP.GT.U32.AND P3, PT, R2, R15, PT ;  /* 0x0000000f0200720c */ /* 0x000fe20003f64070 */
[----:B------:R-:W-:Y:S01]  /*1210*/  IMAD.MOV R4, RZ, RZ, -R4 ;  /* 0x000000ffff047224 */ /* 0x000fe200078e0a04 */
[----:B------:R-:W-:Y:S01]  /*1220*/  IABS R31, R14 ;  /* 0x0000000e001f7213 */ /* 0x000fe20000000000 */
[----:B------:R-:W-:Y:S01]  /*1230*/  @!P2 IMAD.MOV R11, RZ, RZ, -R11 ;  /* 0x000000ffff0ba224 */ /* 0x000fe200078e0a0b */
[----:B------:R-:W-:Y:S01]  /*1240*/  ISETP.GE.AND P2, PT, R20, RZ, PT ;  /* 0x000000ff1400720c */ /* 0x000fe20003f46270 */
[--C-:B------:R-:W-:Y:S01]  /*1250*/  @!P0 IMAD.IADD R17, R17, 0x1, -R2.reuse ;  /* 0x0000000111118824 */ /* 0x100fe200078e0a02 */
[----:B------:R-:W-:Y:S01]  /*1260*/  ISETP.GE.AND P0, PT, R10, RZ, PT ;  /* 0x000000ff0a00720c */ /* 0x000fe20003f06270 */
[C---:B------:R-:W-:Y:S01]  /*1270*/  IMAD R21, R2.reuse, R4, R21 ;  /* 0x0000000402157224 */ /* 0x040fe200078e0215 */
[----:B------:R-:W-:Y:S01]  /*1280*/  LOP3.LUT R10, R5, 0x50, RZ, 0xfc, !PT ;  /* 0x00000050050a7812 */ /* 0x000fe200078efcff */
[----:B------:R-:W-:Y:S01]  /*1290*/  @!P5 IMAD.IADD R19, R19, 0x1, -R2 ;  /* 0x000000011313d824 */ /* 0x000fe200078e0a02 */
[----:B------:R-:W-:Y:S01]  /*12a0*/  LOP3.LUT R18, R5, 0x70, RZ, 0xfc, !PT ;  /* 0x0000007005127812 */ /* 0x000fe200078efcff */
[----:B------:R-:W-:Y:S01]  /*12b0*/  @!P1 IMAD.MOV R17, RZ, RZ, -R17 ;  /* 0x000000ffff119224 */ /* 0x000fe200078e0a11 */
[----:B------:R-:W-:Y:S01]  /*12c0*/  ISETP.GT.U32.AND P1, PT, R2, R21, PT ;  /* 0x000000150200720c */ /* 0x000fe20003f24070 */
[----:B------:R-:W-:Y:S01]  /*12d0*/  IMAD.HI.U32 R4, R6, R23, RZ ;  /* 0x0000001706047227 */ /* 0x000fe200078e00ff */
[----:B------:R-:W-:-:S02]  /*12e0*/  ISETP.GT.U32.AND P5, PT, R2, R19, PT ;  /* 0x000000130200720c */ /* 0x000fc40003fa4070 */
[----:B------:R-:W-:Y:S01]  /*12f0*/  IABS R27, R10 ;  /* 0x0000000a001b7213 */ /* 0x000fe20000000000 */
[----:B------:R-:W-:Y:S01]  /*1300*/  IMAD.MOV R4, RZ, RZ, -R4 ;  /* 0x000000ffff047224 */ /* 0x000fe200078e0a04 */
[----:B------:R-:W-:Y:S01]  /*1310*/  IABS R35, R18 ;  /* 0x0000001200237213 */ /* 0x000fe20000000000 */
[--C-:B------:R-:W-:Y:S01]  /*1320*/  @!P3 IMAD.IADD R15, R15, 0x1, -R2.reuse ;  /* 0x000000010f0fb824 */ /* 0x100fe200078e0a02 */
[----:B------:R-:W-:Y:S01]  /*1330*/  ISETP.GE.AND P3, PT, R8, RZ, PT ;  /* 0x000000ff0800720c */ /* 0x000fe20003f66270 */
[----:B------:R-:W-:Y:S01]  /*1340*/  IMAD R23, R2, R4, R23 ;  /* 0x0000000402177224 */ /* 0x000fe200078e0217 */
[----:B------:R-:W-:Y:S01]  /*1350*/  LOP3.LUT R8, R5, 0x48, RZ, 0xfc, !PT ;  /* 0x0000004805087812 */ /* 0x000fe200078efcff */
[----:B------:R-:W-:Y:S01]  /*1360*/  IMAD.HI.U32 R4, R6, R27, RZ ;  /* 0x0000001b06047227 */ /* 0x000fe200078e00ff */
[----:B------:R-:W-:Y:S02]  /*1370*/  IABS R33, R16 ;  /* 0x0000001000217213 */ /* 0x000fe40000000000 */
[----:B------:R-:W-:Y:S01]  /*1380*/  IABS R25, R8 ;  /* 0x0000000800197213 */ /* 0x000fe20000000000 */
[--C-:B------:R-:W-:Y:S01]  /*1390*/  @!P5 IMAD.IADD R19, R19, 0x1, -R2.reuse ;  /* 0x000000011313d824 */ /* 0x100fe200078e0a02 */
[----:B------:R-:W-:Y:S01]  /*13a0*/  ISETP.GT.U32.AND P5, PT, R2, R23, PT ;  /* 0x000000170200720c */ /* 0x000fe20003fa4070 */
[----:B------:R-:W-:Y:S01]  /*13b0*/  @!P1 IMAD.IADD R21, R21, 0x1, -R2 ;  /* 0x0000000115159824 */ /* 0x000fe200078e0a02 */
[----:B------:R-:W-:Y:S01]  /*13c0*/  LOP3.LUT R20, R5, 0xb8, RZ, 0xfc, !PT ;  /* 0x000000b805147812 */ /* 0x000fe200078efcff */
[----:B------:R-:W-:-:S02]  /*13d0*/  @!P2 IMAD.MOV R19, RZ, RZ, -R19 ;  /* 0x000000ffff13a224 */ /* 0x000fc400078e0a13 */
[----:B------:R-:W-:Y:S01]  /*13e0*/  IMAD.MOV R4, RZ, RZ, -R4 ;  /* 0x000000ffff047224 */ /* 0x000fe200078e0a04 */
[----:B------:R-:W-:Y:S01]  /*13f0*/  ISETP.GT.U32.AND P2, PT, R2, R21, PT ;  /* 0x000000150200720c */ /* 0x000fe20003f44070 */
[----:B------:R-:W-:Y:S01]  /*1400*/  @!P4 IMAD.MOV R15, RZ, RZ, -R15 ;  /* 0x000000ffff0fc224 */ /* 0x000fe200078e0a0f */
[----:B------:R-:W-:Y:S01]  /*1410*/  ISETP.GE.AND P4, PT, R8, RZ, PT ;  /* 0x000000ff0800720c */ /* 0x000fe20003f86270 */
[----:B------:R-:W-:Y:S01]  /*1420*/  IMAD R27, R2, R4, R27 ;  /* 0x00000004021b7224 */ /* 0x000fe200078e021b */
[----:B------:R-:W-:Y:S01]  /*1430*/  IABS R53, R20 ;  /* 0x0000001400357213 */ /* 0x000fe20000000000 */
[----:B------:R-:W-:-:S04]  /*1440*/  IMAD.HI.U32 R8, R6, R25, RZ ;  /* 0x0000001906087227 */ /* 0x000fc800078e00ff */
[----:B------:R-:W-:Y:S02]  /*1450*/  IMAD.MOV R8, RZ, RZ, -R8 ;  /* 0x000000ffff087224 */ /* 0x000fe400078e0a08 */
[--C-:B------:R-:W-:Y:S02]  /*1460*/  @!P5 IMAD.IADD R23, R23, 0x1, -R2.reuse ;  /* 0x000000011717d824 */ /* 0x100fe400078e0a02 */
[----:B------:R-:W-:Y:S01]  /*1470*/  @!P2 IMAD.IADD R21, R21, 0x1, -R2 ;  /* 0x000000011515a824 */ /* 0x000fe200078e0a02 */
[C---:B------:R-:W-:Y:S01]  /*1480*/  ISETP.GT.U32.AND P2, PT, R2.reuse, R27, PT ;  /* 0x0000001b0200720c */ /* 0x040fe20003f44070 */
[C---:B------:R-:W-:Y:S01]  /*1490*/  IMAD R25, R2.reuse, R8, R25 ;  /* 0x0000000802197224 */ /* 0x040fe200078e0219 */
[----:B------:R-:W-:Y:S01]  /*14a0*/  ISETP.GT.U32.AND P5, PT, R2, R23, PT ;  /* 0x000000170200720c */ /* 0x000fe20003fa4070 */
[----:B------:R-:W-:-:S03]  /*14b0*/  IMAD.HI.U32 R4, R6, R31, RZ ;  /* 0x0000001f06047227 */ /* 0x000fc600078e00ff */
[----:B------:R-:W-:Y:S01]  /*14c0*/  ISETP.GT.U32.AND P1, PT, R2, R25, PT ;  /* 0x000000190200720c */ /* 0x000fe20003f24070 */
[----:B------:R-:W-:-:S04]  /*14d0*/  IMAD.HI.U32 R8, R6, R29, RZ ;  /* 0x0000001d06087227 */ /* 0x000fc800078e00ff */
[----:B------:R-:W-:Y:S02]  /*14e0*/  IMAD.MOV R4, RZ, RZ, -R4 ;  /* 0x000000ffff047224 */ /* 0x000fe400078e0a04 */
[----:B------:R-:W-:Y:S02]  /*14f0*/  @!P2 IMAD.IADD R27, R27, 0x1, -R2 ;  /* 0x000000011b1ba824 */ /* 0x000fe400078e0a02 */
[----:B------:R-:W-:Y:S02]  /*1500*/  IMAD.MOV R8, RZ, RZ, -R8 ;  /* 0x000000ffff087224 */ /* 0x000fe400078e0a08 */
[----:B------:R-:W-:Y:S01]  /*1510*/  @!P3 IMAD.MOV R21, RZ, RZ, -R21 ;  /* 0x000000ffff15b224 */ /* 0x000fe200078e0a15 */
[C---:B------:R-:W-:Y:S01]  /*1520*/  ISETP.GT.U32.AND P3, PT, R2.reuse, R27, PT ;  /* 0x0000001b0200720c */ /* 0x040fe20003f64070 */
[----:B------:R-:W-:Y:S02]  /*1530*/  IMAD R31, R2, R4, R31 ;  /* 0x00000004021f7224 */ /* 0x000fe400078e021f */
[----:B------:R-:W-:-:S03]  /*1540*/  IMAD.HI.U32 R4, R6, R35, RZ ;  /* 0x0000002306047227 */ /* 0x000fc600078e00ff */
[C---:B------:R-:W-:Y:S01]  /*1550*/  ISETP.GT.U32.AND P2, PT, R2.reuse, R31, PT ;  /* 0x0000001f0200720c */ /* 0x040fe20003f44070 */
[----:B------:R-:W-:Y:S02]  /*1560*/  IMAD R29, R2, R8, R29 ;  /* 0x00000008021d7224 */ /* 0x000fe400078e021d */
[----:B------:R-:W-:Y:S02]  /*1570*/  @!P1 IMAD.IADD R25, R25, 0x1, -R2 ;  /* 0x0000000119199824 */ /* 0x000fe400078e0a02 */
[----:B------:R-:W-:Y:S02]  /*1580*/  IMAD.MOV R4, RZ, RZ, -R4 ;  /* 0x000000ffff047224 */ /* 0x000fe400078e0a04 */
[----:B------:R-:W-:Y:S01]  /*1590*/  IMAD.HI.U32 R8, R6, R33, RZ ;  /* 0x0000002106087227 */ /* 0x000fe200078e00ff */
[----:B------:R-:W-:-:S03]  /*15a0*/  ISETP.GT.U32.AND P1, PT, R2, R25, PT ;  /* 0x000000190200720c */ /* 0x000fc60003f24070 */
[----:B------:R-:W-:Y:S01]  /*15b0*/  @!P5 IMAD.IADD R23, R23, 0x1, -R2 ;  /* 0x000000011717d824 */ /* 0x000fe200078e0a02 */
[C---:B------:R-:W-:Y:S01]  /*15c0*/  ISETP.GT.U32.AND P5, PT, R2.reuse, R29, PT ;  /* 0x0000001d0200720c */ /* 0x040fe20003fa4070 */
[C---:B------:R-:W-:Y:S02]  /*15d0*/  IMAD R35, R2.reuse, R4, R35 ;  /* 0x0000000402237224 */ /* 0x040fe400078e0223 */
[----:B------:R-:W-:Y:S02]  /*15e0*/  IMAD.MOV R8, RZ, RZ, -R8 ;  /* 0x000000ffff087224 */ /* 0x000fe400078e0a08 */
[--C-:B------:R-:W-:Y:S01]  /*15f0*/  @!P3 IMAD.IADD R27, R27, 0x1, -R2.reuse ;  /* 0x000000011b1bb824 */ /* 0x100fe200078e0a02 */
[C---:B------:R-:W-:Y:S01]  /*1600*/  ISETP.GT.U32.AND P3, PT, R2.reuse, R35, PT ;  /* 0x000000230200720c */ /* 0x040fe20003f64070 */
[----:B------:R-:W-:Y:S01]  /*1610*/  IMAD R33, R2, R8, R33 ;  /* 0x0000000802217224 */ /* 0x000fe200078e0221 */
[----:B------:R-:W-:Y:S01]  /*1620*/  LOP3.LUT R8, R5, 0x78, RZ, 0xfc, !PT ;  /* 0x0000007805087812 */ /* 0x000fe200078efcff */
[--C-:B------:R-:W-:Y:S01]  /*1630*/  @!P1 IMAD.IADD R25, R25, 0x1, -R2.reuse ;  /* 0x0000000119199824 */ /* 0x100fe200078e0a02 */
[----:B------:R-:W-:Y:S01]  /*1640*/  ISETP.GE.AND P1, PT, R10, RZ, PT ;  /* 0x000000ff0a00720c */ /* 0x000fe20003f26270 */
[--C-:B------:R-:W-:Y:S01]  /*1650*/  @!P2 IMAD.IADD R31, R31, 0x1, -R2.reuse ;  /* 0x000000011f1fa824 */ /* 0x100fe200078e0a02 */
[----:B------:R-:W-:Y:S01]  /*1660*/  IABS R37, R8 ;  /* 0x0000000800257213 */ /* 0x000fe20000000000 */
[----:B------:R-:W-:Y:S01]  /*1670*/  @!P5 IMAD.IADD R29, R29, 0x1, -R2 ;  /* 0x000000011d1dd824 */ /* 0x000fe200078e0a02 */
[----:B------:R-:W-:Y:S01]  /*1680*/  LOP3.LUT R10, R5, 0x80, RZ, 0xfc, !PT ;  /* 0x00000080050a7812 */ /* 0x000fe200078efcff */
[----:B------:R-:W-:Y:S01]  /*1690*/  @!P4 IMAD.MOV R25, RZ, RZ, -R25 ;  /* 0x000000ffff19c224 */ /* 0x000fe200078e0a19 */
[----:B------:R-:W-:Y:S01]  /*16a0*/  ISETP.GT.U32.AND P4, PT, R2, R33, PT ;  /* 0x000000210200720c */ /* 0x000fe20003f84070 */
[----:B------:R-:W-:Y:S01]  /*16b0*/  IMAD.HI.U32 R4, R6, R37, RZ ;  /* 0x0000002506047227 */ /* 0x000fe200078e00ff */
[----:B------:R-:W-:-:S02]  /*16c0*/  ISETP.GT.U32.AND P5, PT, R2, R29, PT ;  /* 0x0000001d0200720c */ /* 0x000fc40003fa4070 */
[----:B------:R-:W-:Y:S01]  /*16d0*/  IABS R39, R10 ;  /* 0x0000000a00277213 */ /* 0x000fe20000000000 */
[----:B------:R-:W-:Y:S01]  /*16e0*/  @!P3 IMAD.IADD R35, R35, 0x1, -R2 ;  /* 0x000000012323b824 */ /* 0x000fe200078e0a02 */
[C---:B------:R-:W-:Y:S01]  /*16f0*/  ISETP.GT.U32.AND P2, PT, R2.reuse, R31, PT ;  /* 0x0000001f0200720c */ /* 0x040fe20003f44070 */
[----:B------:R-:W-:Y:S02]  /*1700*/  IMAD.MOV R4, RZ, RZ, -R4 ;  /* 0x000000ffff047224 */ /* 0x000fe400078e0a04 */
[----:B------:R-:W-:Y:S01]  /*1710*/  @!P0 IMAD.MOV R23, RZ, RZ, -R23 ;  /* 0x000000ffff178224 */ /* 0x000fe200078e0a17 */
[C---:B------:R-:W-:Y:S01]  /*1720*/  ISETP.GT.U32.AND P3, PT, R2.reuse, R35, PT ;  /* 0x000000230200720c */ /* 0x040fe20003f64070 */
[----:B------:R-:W-:Y:S01]  /*1730*/  IMAD R37, R2, R4, R37 ;  /* 0x0000000402257224 */ /* 0x000fe200078e0225 */
[----:B------:R-:W-:Y:S01]  /*1740*/  ISETP.GE.AND P0, PT, R12, RZ, PT ;  /* 0x000000ff0c00720c */ /* 0x000fe20003f06270 */
[----:B------:R-:W-:Y:S01]  /*1750*/  IMAD.HI.U32 R4, R6, R39, RZ ;  /* 0x0000002706047227 */ /* 0x000fe200078e00ff */
[----:B------:R-:W-:-:S03]  /*1760*/  LOP3.LUT R12, R5, 0x90, RZ, 0xfc, !PT ;  /* 0x00000090050c7812 */ /* 0x000fc600078efcff */
[----:B------:R-:W-:Y:S01]  /*1770*/  IMAD.MOV R4, RZ, RZ, -R4 ;  /* 0x000000ffff047224 */ /* 0x000fe200078e0a04 */
[----:B------:R-:W-:Y:S01]  /*1780*/  IABS R43, R12 ;  /* 0x0000000c002b7213 */ /* 0x000fe20000000000 */
[--C-:B------:R-:W-:Y:S01]  /*1790*/  @!P5 IMAD.IADD R29, R29, 0x1, -R2.reuse ;  /* 0x000000011d1dd824 */ /* 0x100fe200078e0a02 */
[----:B------:R-:W-:Y:S01]  /*17a0*/  ISETP.GE.AND P5, PT, R14, RZ, PT ;  /* 0x000000ff0e00720c */ /* 0x000fe20003fa6270 */
[C---:B------:R-:W-:Y:S01]  /*17b0*/  IMAD R39, R2.reuse, R4, R39 ;  /* 0x0000000402277224 */ /* 0x040fe200078e0227 */
[----:B------:R-:W-:Y:S01]  /*17c0*/  LOP3.LUT R14, R5, 0x98, RZ, 0xfc, !PT ;  /* 0x00000098050e7812 */ /* 0x000fe200078efcff */
[--C-:B------:R-:W-:Y:S02]  /*17d0*/  @!P3 IMAD.IADD R35, R35, 0x1, -R2.reuse ;  /* 0x000000012323b824 */ /* 0x100fe400078e0a02 */
[--C-:B------:R-:W-:Y:S01]  /*17e0*/  @!P4 IMAD.IADD R33, R33, 0x1, -R2.reuse ;  /* 0x000000012121c824 */ /* 0x100fe200078e0a02 */
[----:B------:R-:W-:Y:S01]  /*17f0*/  ISETP.GT.U32.AND P3, PT, R2, R39, PT ;  /* 0x000000270200720c */ /* 0x000fe20003f64070 */
[----:B------:R-:W-:Y:S01]  /*1800*/  @!P2 IMAD.IADD R31, R31, 0x1, -R2 ;  /* 0x000000011f1fa824 */ /* 0x000fe200078e0a02 */
[----:B------:R-:W-:Y:S01]  /*1810*/  ISETP.GE.AND P4, PT, R16, RZ, PT ;  /* 0x000000ff1000720c */ /* 0x000fe20003f86270 */
[----:B------:R-:W-:Y:S01]  /*1820*/  @!P1 IMAD.MOV R27, RZ, RZ, -R27 ;  /* 0x000000ffff1b9224 */ /* 0x000fe200078e0a1b */
[----:B------:R-:W-:Y:S01]  /*1830*/  ISETP.GT.U32.AND P1, PT, R2, R33, PT ;  /* 0x000000210200720c */ /* 0x000fe20003f24070 */
[----:B------:R-:W-:Y:S01]  /*1840*/  @!P0 IMAD.MOV R29, RZ, RZ, -R29 ;  /* 0x000000ffff1d8224 */ /* 0x000fe200078e0a1d */
[----:B------:R-:W-:Y:S01]  /*1850*/  ISETP.GE.AND P0, PT, R8, RZ, PT ;  /* 0x000000ff0800720c */ /* 0x000fe20003f06270 */
[----:B------:R-:W-:Y:S01]  /*1860*/  @!P5 IMAD.MOV R31, RZ, RZ, -R31 ;  /* 0x000000ffff1fd224 */ /* 0x000fe200078e0a1f */
[----:B------:R-:W-:Y:S01]  /*1870*/  ISETP.GT.U32.AND P5, PT, R2, R37, PT ;  /* 0x000000250200720c */ /* 0x000fe20003fa4070 */
[----:B-----5:R-:W-:Y:S01]  /*1880*/  IMAD R90, R90, UR4, RZ ;  /* 0x000000045a5a7c24 */ /* 0x020fe2000f8e02ff */
[----:B------:R-:W-:-:S02]  /*1890*/  LOP3.LUT R8, R5, 0x88, RZ, 0xfc, !PT ;  /* 0x0000008805087812 */ /* 0x000fc400078efcff */
[----:B------:R-:W-:Y:S01]  /*18a0*/  IABS R45, R14 ;  /* 0x0000000e002d7213 */ /* 0x000fe20000000000 */
[--C-:B------:R-:W-:Y:S01]  /*18b0*/  @!P3 IMAD.IADD R39, R39, 0x1, -R2.reuse ;  /* 0x000000012727b824 */ /* 0x100fe200078e0a02 */
[----:B------:R-:W-:Y:S02]  /*18c0*/  IABS R41, R8 ;  /* 0x0000000800297213 */ /* 0x000fe40000000000 */
[----:B------:R-:W-:Y:S01]  /*18d0*/  LOP3.LUT R16, R5, 0xa8, RZ, 0xfc, !PT ;  /* 0x000000a805107812 */ /* 0x000fe200078efcff */
[--C-:B------:R-:W-:Y:S01]  /*18e0*/  @!P1 IMAD.IADD R33, R33, 0x1, -R2.reuse ;  /* 0x0000000121219824 */ /* 0x100fe200078e0a02 */
[----:B------:R-:W-:Y:S01]  /*18f0*/  ISETP.GT.U32.AND P3, PT, R2, R39, PT ;  /* 0x000000270200720c */ /* 0x000fe20003f64070 */
[----:B------:R-:W-:Y:S01]  /*1900*/  IMAD.HI.U32 R4, R6, R41, RZ ;  /* 0x0000002906047227 */ /* 0x000fe200078e00ff */
[----:B------:R-:W-:Y:S02]  /*1910*/  ISETP.GE.AND P1, PT, R10, RZ, PT ;  /* 0x000000ff0a00720c */ /* 0x000fe40003f26270 */
[----:B------:R-:W-:Y:S01]  /*1920*/  ISETP.GE.AND P2, PT, R18, RZ, PT ;  /* 0x000000ff1200720c */ /* 0x000fe20003f46270 */
[----:B------:R-:W-:Y:S01]  /*1930*/  @!P5 IMAD.IADD R37, R37, 0x1, -R2 ;  /* 0x000000012525d824 */ /* 0x000fe200078e0a02 */
[----:B------:R-:W-:Y:S01]  /*1940*/  ISETP.GE.AND P5, PT, R8, RZ, PT ;  /* 0x000000ff0800720c */ /* 0x000fe20003fa6270 */
[----:B------:R-:W-:Y:S01]  /*1950*/  IMAD.HI.U32 R8, R6, R43, RZ ;  /* 0x0000002b06087227 */ /* 0x000fe200078e00ff */
[----:B------:R-:W-:-:S02]  /*1960*/  LOP3.LUT R18, R5, 0xb0, RZ, 0xfc, !PT ;  /* 0x000000b005127812 */ /* 0x000fc400078efcff */
[----:B------:R-:W-:Y:S01]  /*1970*/  IABS R49, R16 ;  /* 0x0000001000317213 */ /* 0x000fe20000000000 */
[----:B------:R-:W-:Y:S01]  /*1980*/  IMAD.MOV R4, RZ, RZ, -R4 ;  /* 0x000000ffff047224 */ /* 0x000fe200078e0a04 */
[----:B------:R-:W-:Y:S01]  /*1990*/  IABS R51, R18 ;  /* 0x0000001200337213 */ /* 0x000fe20000000000 */
[----:B------:R-:W-:Y:S02]  /*19a0*/  IMAD.MOV R8, RZ, RZ, -R8 ;  /* 0x000000ffff087224 */ /* 0x000fe400078e0a08 */
[C---:B------:R-:W-:Y:S01]  /*19b0*/  IMAD R41, R2.reuse, R4, R41 ;  /* 0x0000000402297224 */ /* 0x040fe200078e0229 */
[----:B------:R-:W-:Y:S01]  /*19c0*/  LOP3.LUT R4, R5, 0xa0, RZ, 0xfc, !PT ;  /* 0x000000a005047812 */ /* 0x000fe200078efcff */
[C---:B------:R-:W-:Y:S02]  /*19d0*/  IMAD R43, R2.reuse, R8, R43 ;  /* 0x00000008022b7224 */ /* 0x040fe400078e022b */
[----:B------:R-:W-:Y:S01]  /*19e0*/  @!P3 IMAD.IADD R39, R39, 0x1, -R2 ;  /* 0x000000012727b824 */ /* 0x000fe200078e0a02 */
[C---:B------:R-:W-:Y:S01]  /*19f0*/  ISETP.GT.U32.AND P3, PT, R2.reuse, R41, PT ;  /* 0x000000290200720c */ /* 0x040fe20003f64070 */
[----:B------:R-:W-:Y:S01]  /*1a00*/  @!P4 IMAD.MOV R33, RZ, RZ, -R33 ;  /* 0x000000ffff21c224 */ /* 0x000fe200078e0a21 */
[C---:B------:R-:W-:Y:S01]  /*1a10*/  ISETP.GT.U32.AND P4, PT, R2.reuse, R37, PT ;  /* 0x000000250200720c */ /* 0x040fe20003f84070 */
[----:B------:R-:W-:Y:S01]  /*1a20*/  @!P1 IMAD.MOV R39, RZ, RZ, -R39 ;  /* 0x000000ffff279224 */ /* 0x000fe200078e0a27 */
[----:B------:R-:W-:Y:S01]  /*1a30*/  ISETP.GT.U32.AND P1, PT, R2, R43, PT ;  /* 0x0000002b0200720c */ /* 0x000fe20003f24070 */
[----:B------:R-:W-:Y:S01]  /*1a40*/  IMAD.HI.U32 R10, R6, R45, RZ ;  /* 0x0000002d060a7227 */ /* 0x000fe200078e00ff */
[----:B------:R-:W-:-:S03]  /*1a50*/  IABS R47, R4 ;  /* 0x00000004002f7213 */ /* 0x000fc60000000000 */
[----:B------:R-:W-:Y:S02]  /*1a60*/  IMAD.MOV R10, RZ, RZ, -R10 ;  /* 0x000000ffff0a7224 */ /* 0x000fe400078e0a0a */
[----:B------:R-:W-:-:S04]  /*1a70*/  IMAD.HI.U32 R8, R6, R49, RZ ;  /* 0x0000003106087227 */ /* 0x000fc800078e00ff */
[--C-:B------:R-:W-:Y:S02]  /*1a80*/  @!P3 IMAD.IADD R41, R41, 0x1, -R2.reuse ;  /* 0x000000012929b824 */ /* 0x100fe400078e0a02 */
[--C-:B------:R-:W-:Y:S01]  /*1a90*/  @!P4 IMAD.IADD R37, R37, 0x1, -R2.reuse ;  /* 0x000000012525c824 */ /* 0x100fe200078e0a02 */
[----:B------:R-:W-:Y:S01]  /*1aa0*/  ISETP.GE.AND P4, PT, R14, RZ, PT ;  /* 0x000000ff0e00720c */ /* 0x000fe20003f86270 */
[----:B------:R-:W-:Y:S01]  /*1ab0*/  @!P1 IMAD.IADD R43, R43, 0x1, -R2 ;  /* 0x000000012b2b9824 */ /* 0x000fe200078e0a02 */
[----:B------:R-:W-:Y:S01]  /*1ac0*/  ISETP.GT.U32.AND P3, PT, R2, R41, PT ;  /* 0x000000290200720c */ /* 0x000fe20003f64070 */
[----:B------:R-:W-:Y:S01]  /*1ad0*/  @!P0 IMAD.MOV R37, RZ, RZ, -R37 ;  /* 0x000000ffff258224 */ /* 0x000fe200078e0a25 */
[----:B------:R-:W-:Y:S01]  /*1ae0*/  ISETP.GE.AND P0, PT, R4, RZ, PT ;  /* 0x000000ff0400720c */ /* 0x000fe20003f06270 */
[----:B------:R-:W-:Y:S01]  /*1af0*/  IMAD.HI.U32 R4, R6, R47, RZ ;  /* 0x0000002f06047227 */ /* 0x000fe200078e00ff */
[----:B------:R-:W-:-:S03]  /*1b00*/  ISETP.GT.U32.AND P1, PT, R2, R43, PT ;  /* 0x0000002b0200720c */ /* 0x000fc60003f24070 */
[----:B------:R-:W-:Y:S02]  /*1b10*/  IMAD R45, R2, R10, R45 ;  /* 0x0000000a022d7224 */ /* 0x000fe400078e022d */
[----:B------:R-:W-:Y:S02]  /*1b20*/  IMAD.MOV R4, RZ, RZ, -R4 ;  /* 0x000000ffff047224 */ /* 0x000fe400078e0a04 */
[----:B------:R-:W-:-:S04]  /*1b30*/  IMAD.HI.U32 R10, R6, R51, RZ ;  /* 0x00000033060a7227 */ /* 0x000fc800078e00ff */
[--C-:B------:R-:W-:Y:S01]  /*1b40*/  @!P3 IMAD.IADD R41, R41, 0x1, -R2.reuse ;  /* 0x000000012929b824 */ /* 0x100fe200078e0a02 */
[C---:B------:R-:W-:Y:S01]  /*1b50*/  ISETP.GT.U32.AND P3, PT, R2.reuse, R45, PT ;  /* 0x0000002d0200720c */ /* 0x040fe20003f64070 */
[C---:B------:R-:W-:Y:S02]  /*1b60*/  IMAD R47, R2.reuse, R4, R47 ;  /* 0x00000004022f7224 */ /* 0x040fe400078e022f */
[----:B------:R-:W-:Y:S02]  /*1b70*/  @!P1 IMAD.IADD R43, R43, 0x1, -R2 ;  /* 0x000000012b2b9824 */ /* 0x000fe400078e0a02 */
[----:B------:R-:W-:Y:S01]  /*1b80*/  IMAD.MOV R8, RZ, RZ, -R8 ;  /* 0x000000ffff087224 */ /* 0x000fe200078e0a08 */
[C---:B------:R-:W-:Y:S01]  /*1b90*/  ISETP.GT.U32.AND P1, PT, R2.reuse, R47, PT ;  /* 0x0000002f0200720c */ /* 0x040fe20003f24070 */
[----:B------:R-:W-:Y:S02]  /*1ba0*/  IMAD.MOV R10, RZ, RZ, -R10 ;  /* 0x000000ffff0a7224 */ /* 0x000fe400078e0a0a */
[----:B------:R-:W-:-:S02]  /*1bb0*/  IMAD R49, R2, R8, R49 ;  /* 0x0000000802317224 */ /* 0x000fc400078e0231 */
[----:B------:R-:W-:Y:S01]  /*1bc0*/  @!P2 IMAD.MOV R35, RZ, RZ, -R35 ;  /* 0x000000ffff23a224 */ /* 0x000fe200078e0a23 */
[----:B------:R-:W-:Y:S01]  /*1bd0*/  ISETP.GE.AND P2, PT, R12, RZ, PT ;  /* 0x000000ff0c00720c */ /* 0x000fe20003f46270 */
[----:B------:R-:W-:Y:S02]  /*1be0*/  @!P3 IMAD.IADD R45, R45, 0x1, -R2 ;  /* 0x000000012d2db824 */ /* 0x000fe400078e0a02 */
[----:B------:R-:W-:Y:S02]  /*1bf0*/  IMAD R51, R2, R10, R51 ;  /* 0x0000000a02337224 */ /* 0x000fe400078e0233 */
[----:B------:R-:W-:Y:S01]  /*1c00*/  IMAD.HI.U32 R12, R6, R53, RZ ;  /* 0x00000035060c7227 */ /* 0x000fe200078e00ff */
[----:B------:R-:W-:-:S03]  /*1c10*/  ISETP.GT.U32.AND P3, PT, R2, R45, PT ;  /* 0x0000002d0200720c */ /* 0x000fc60003f64070 */
[----:B------:R-:W-:Y:S02]  /*1c20*/  @!P1 IMAD.IADD R47, R47, 0x1, -R2 ;  /* 0x000000012f2f9824 */ /* 0x000fe400078e0a02 */
[----:B------:R-:W-:-:S03]  /*1c30*/  IMAD.HI.U32 R14, R6, R57, RZ ;  /* 0x00000039060e7227 */ /* 0x000fc600078e00ff */
[C---:B------:R-:W-:Y:S01]  /*1c40*/  ISETP.GT.U32.AND P1, PT, R2.reuse, R47, PT ;  /* 0x0000002f0200720c */ /* 0x040fe20003f24070 */
[----:B------:R-:W-:Y:S02]  /*1c50*/  IMAD.MOV R12, RZ, RZ, -R12 ;  /* 0x000000ffff0c7224 */ /* 0x000fe400078e0a0c */
[----:B------:R-:W-:Y:S02]  /*1c60*/  IMAD.MOV R14, RZ, RZ, -R14 ;  /* 0x000000ffff0e7224 */ /* 0x000fe400078e0a0e */
[----:B------:R-:W-:Y:S01]  /*1c70*/  @!P3 IMAD.IADD R45, R45, 0x1, -R2 ;  /* 0x000000012d2db824 */ /* 0x000fe200078e0a02 */
[C---:B------:R-:W-:Y:S01]  /*1c80*/  ISETP.GT.U32.AND P3, PT, R2.reuse, R49, PT ;  /* 0x000000310200720c */ /* 0x040fe20003f64070 */
[C---:B------:R-:W-:Y:S02]  /*1c90*/  IMAD R53, R2.reuse, R12, R53 ;  /* 0x0000000c02357224 */ /* 0x040fe400078e0235 */
[----:B------:R-:W-:Y:S01]  /*1ca0*/  IMAD R57, R2, R14, R57 ;  /* 0x0000000e02397224 */ /* 0x000fe200078e0239 */
[----:B------:R-:W-:Y:S01]  /*1cb0*/  LOP3.LUT R14, R5, 0xd0, RZ, 0xfc, !PT ;  /* 0x000000d0050e7812 */ /* 0x000fe200078efcff */
[----:B------:R-:W-:-:S03]  /*1cc0*/  IMAD.HI.U32 R4, R6, R59, RZ ;  /* 0x0000003b06047227 */ /* 0x000fc600078e00ff */
[----:B------:R-:W-:Y:S01]  /*1cd0*/  IABS R61, R14 ;  /* 0x0000000e003d7213 */ /* 0x000fe20000000000 */
[----:B------:R-:W-:Y:S01]  /*1ce0*/  @!P1 IMAD.IADD R47, R47, 0x1, -R2 ;  /* 0x000000012f2f9824 */ /* 0x000fe200078e0a02 */
[C---:B------:R-:W-:Y:S01]  /*1cf0*/  ISETP.GT.U32.AND P1, PT, R2.reuse, R51, PT ;  /* 0x000000330200720c */ /* 0x040fe20003f24070 */
[----:B------:R-:W-:Y:S02]  /*1d00*/  IMAD.MOV R8, RZ, RZ, -R4 ;  /* 0x000000ffff087224 */ /* 0x000fe400078e0a04 */
[----:B------:R-:W-:Y:S01]  /*1d10*/  @!P3 IMAD.IADD R49, R49, 0x1, -R2 ;  /* 0x000000013131b824 */ /* 0x000fe200078e0a02 */
[----:B------:R-:W-:Y:S01]  /*1d20*/  ISETP.GT.U32.AND P3, PT, R2, R53, PT ;  /* 0x000000350200720c */ /* 0x000fe20003f64070 */
[----:B------:R-:W-:-:S04]  /*1d30*/  IMAD.HI.U32 R4, R6, R61, RZ ;  /* 0x0000003d06047227 */ /* 0x000fc800078e00ff */
[C---:B------:R-:W-:Y:S02]  /*1d40*/  IMAD R59, R2.reuse, R8, R59 ;  /* 0x00000008023b7224 */ /* 0x040fe400078e023b */
[----:B------:R-:W-:Y:S02]  /*1d50*/  IMAD.MOV R8, RZ, RZ, -R4 ;  /* 0x000000ffff087224 */ /* 0x000fe400078e0a04 */
[----:B------:R-:W-:Y:S01]  /*1d60*/  @!P1 IMAD.IADD R51, R51, 0x1, -R2 ;  /* 0x0000000133339824 */ /* 0x000fe200078e0a02 */
[----:B------:R-:W-:Y:S01]  /*1d70*/  ISETP.GT.U32.AND P1, PT, R2, R57, PT ;  /* 0x000000390200720c */ /* 0x000fe20003f24070 */
[----:B------:R-:W-:-:S04]  /*1d80*/  IMAD.HI.U32 R4, R6, R63, RZ ;  /* 0x0000003f06047227 */ /* 0x000fc800078e00ff */
[----:B------:R-:W-:Y:S01]  /*1d90*/  @!P3 IMAD.IADD R53, R53, 0x1, -R2 ;  /* 0x000000013535b824 */ /* 0x000fe200078e0a02 */
[C---:B------:R-:W-:Y:S01]  /*1da0*/  ISETP.GT.U32.AND P3, PT, R2.reuse, R59, PT ;  /* 0x0000003b0200720c */ /* 0x040fe20003f64070 */
[----:B------:R-:W-:Y:S02]  /*1db0*/  IMAD.MOV R10, RZ, RZ, -R4 ;  /* 0x000000ffff0a7224 */ /* 0x000fe400078e0a04 */
[----:B------:R-:W-:Y:S02]  /*1dc0*/  IMAD R61, R2, R8, R61 ;  /* 0x00000008023d7224 */ /* 0x000fe400078e023d */
[----:B------:R-:W-:-:S04]  /*1dd0*/  IMAD.HI.U32 R4, R6, R65, RZ ;  /* 0x0000004106047227 */ /* 0x000fc800078e00ff */
[----:B------:R-:W-:Y:S01]  /*1de0*/  @!P1 IMAD.IADD R57, R57, 0x1, -R2 ;  /* 0x0000000139399824 */ /* 0x000fe200078e0a02 */
[C---:B------:R-:W-:Y:S01]  /*1df0*/  ISETP.GT.U32.AND P1, PT, R2.reuse, R49, PT ;  /* 0x000000310200720c */ /* 0x040fe20003f24070 */
[----:B------:R-:W-:Y:S01]  /*1e00*/  IMAD R63, R2, R10, R63 ;  /* 0x0000000a023f7224 */ /* 0x000fe200078e023f */
[----:B------:R-:W-:Y:S01]  /*1e10*/  LOP3.LUT R10, R5, 0xf0, RZ, 0xfc, !PT ;  /* 0x000000f0050a7812 */ /* 0x000fe200078efcff */
[----:B------:R-:W-:-:S03]  /*1e20*/  IMAD.HI.U32 R8, R6, R67, RZ ;  /* 0x0000004306087227 */ /* 0x000fc600078e00ff */
[----:B------:R-:W-:Y:S01]  /*1e30*/  IABS R12, R10 ;  /* 0x0000000a000c7213 */ /* 0x000fe20000000000 */
[----:B------:R-:W-:Y:S02]  /*1e40*/  IMAD.MOV R4, RZ, RZ, -R4 ;  /* 0x000000ffff047224 */ /* 0x000fe400078e0a04 */
[----:B------:R-:W-:Y:S02]  /*1e50*/  IMAD.MOV R8, RZ, RZ, -R8 ;  /* 0x000000ffff087224 */ /* 0x000fe400078e0a08 */
[C---:B------:R-:W-:Y:S01]  /*1e60*/  IMAD R5, R2.reuse, R4, R65 ;  /* 0x0000000402057224 */ /* 0x040fe200078e0241 */
[----:B------:R-:W-:Y:S01]  /*1e70*/  SHF.R.U32.HI R4, RZ, 0x5, R108 ;  /* 0x00000005ff047819 */ /* 0x000fe2000001166c */
[----:B------:R-:W-:Y:S01]  /*1e80*/  @!P5 IMAD.MOV R41, RZ, RZ, -R41 ;  /* 0x000000ffff29d224 */ /* 0x000fe200078e0a29 */
[C---:B------:R-:W-:Y:S01]  /*1e90*/  ISETP.GT.U32.AND P5, PT, R2.reuse, R53, PT ;  /* 0x000000350200720c */ /* 0x040fe20003fa4070 */
[----:B------:R-:W-:Y:S01]  /*1ea0*/  @!P2 IMAD.MOV R43, RZ, RZ, -R43 ;  /* 0x000000ffff2ba224 */ /* 0x000fe200078e0a2b */
[C---:B------:R-:W-:Y:S01]  /*1eb0*/  ISETP.GT.U32.AND P2, PT, R2.reuse, R51, PT ;  /* 0x000000330200720c */ /* 0x040fe20003f44070 */
[----:B------:R-:W-:Y:S01]  /*1ec0*/  @!P3 IMAD.IADD R59, R59, 0x1, -R2 ;  /* 0x000000013b3bb824 */ /* 0x000fe200078e0a02 */
[C---:B------:R-:W-:Y:S01]  /*1ed0*/  ISETP.GT.U32.AND P3, PT, R2.reuse, R57, PT ;  /* 0x000000390200720c */ /* 0x040fe20003f64070 */
[----:B------:R-:W-:Y:S01]  /*1ee0*/  IMAD R65, R2, R8, R67 ;  /* 0x0000000802417224 */ /* 0x000fe200078e0243 */
[----:B------:R-:W-:Y:S01]  /*1ef0*/  R2UR UR9, R4 ;  /* 0x00000000040972ca */ /* 0x000fe200000e0000 */
[----:B------:R-:W-:Y:S01]  /*1f00*/  @!P0 IMAD.MOV R47, RZ, RZ, -R47 ;  /* 0x000000ffff2f8224 */ /* 0x000fe200078e0a2f */
[C---:B------:R-:W-:Y:S01]  /*1f10*/  ISETP.GT.U32.AND P0, PT, R2.reuse, R61, PT ;  /* 0x0000003d0200720c */ /* 0x040fe20003f04070 */
[----:B------:R-:W-:Y:S01]  /*1f20*/  IMAD.MOV.U32 R67, RZ, RZ, R12 ;  /* 0x000000ffff437224 */ /* 0x000fe200078e000c */
[----:B------:R-:W1:Y:S01]  /*1f30*/  LDS R8, [UR10] ;  /* 0x0000000aff087984 */ /* 0x000e620008000800 */
[----:B------:R-:W-:Y:S01]  /*1f40*/  @!P4 IMAD.MOV R45, RZ, RZ, -R45 ;  /* 0x000000ffff2dc224 */ /* 0x000fe200078e0a2d */
[C---:B------:R-:W-:Y:S01]  /*1f50*/  ISETP.GT.U32.AND P4, PT, R2.reuse, R59, PT ;  /* 0x0000003b0200720c */ /* 0x040fe20003f84070 */
[----:B------:R-:W-:Y:S01]  /*1f60*/  @!P1 IMAD.IADD R49, R49, 0x1, -R2 ;  /* 0x0000000131319824 */ /* 0x000fe200078e0a02 */
[----:B------:R-:W-:Y:S01]  /*1f70*/  ISETP.GT.U32.AND P1, PT, R2, R63, PT ;  /* 0x0000003f0200720c */ /* 0x000fe20003f24070 */
[----:B------:R-:W-:Y:S01]  /*1f80*/  IMAD.HI.U32 R6, R6, R67, RZ ;  /* 0x0000004306067227 */ /* 0x000fe200078e00ff */
[----:B------:R-:W-:-:S03]  /*1f90*/  LOP3.LUT R4, R69, 0x70, RZ, 0xc0, !PT ;  /* 0x0000007045047812 */ /* 0x000fc600078ec0ff */
[----:B------:R-:W-:Y:S01]  /*1fa0*/  IMAD.MOV R6, RZ, RZ, -R6 ;  /* 0x000000ffff067224 */ /* 0x000fe200078e0a06 */
[----:B------:R-:W-:Y:S01]  /*1fb0*/  USHF.L.U32 UR4, UR9, 0x15, URZ ;  /* 0x0000001509047899 */ /* 0x000fe200080006ff */
[--C-:B------:R-:W-:Y:S01]  /*1fc0*/  @!P2 IMAD.IADD R51, R51, 0x1, -R2.reuse ;  /* 0x000000013333a824 */ /* 0x100fe200078e0a02 */
[C---:B------:R-:W-:Y:S01]  /*1fd0*/  ISETP.GT.U32.AND P2, PT, R2.reuse, R5, PT ;  /* 0x000000050200720c */ /* 0x040fe20003f44070 */
[--C-:B------:R-:W-:Y:S01]  /*1fe0*/  @!P5 IMAD.IADD R53, R53, 0x1, -R2.reuse ;  /* 0x000000013535d824 */ /* 0x100fe200078e0a02 */
[C---:B------:R-:W-:Y:S01]  /*1ff0*/  ISETP.GT.U32.AND P5, PT, R2.reuse, R65, PT ;  /* 0x000000410200720c */ /* 0x040fe20003fa4070 */
[----:B------:R-:W-:Y:S01]  /*2000*/  IMAD R67, R2, R6, R67 ;  /* 0x0000000602437224 */ /* 0x000fe200078e0243 */
[----:B------:R-:W-:Y:S01]  /*2010*/  USHF.L.U32 UR5, UR9, 0x5, URZ ;  /* 0x0000000509057899 */ /* 0x000fe200080006ff */
[--C-:B------:R-:W-:Y:S01]  /*2020*/  @!P0 IMAD.IADD R61, R61, 0x1, -R2.reuse ;  /* 0x000000013d3d8824 */ /* 0x100fe200078e0a02 */
[----:B------:R-:W-:Y:S01]  /*2030*/  ISETP.GE.AND P0, PT, R18, RZ, PT ;  /* 0x000000ff1200720c */ /* 0x000fe20003f06270 */
[--C-:B------:R-:W-:Y:S01]  /*2040*/  @!P3 IMAD.IADD R57, R57, 0x1, -R2.reuse ;  /* 0x000000013939b824 */ /* 0x100fe200078e0a02 */
[----:B------:R-:W-:Y:S01]  /*2050*/  ISETP.GE.AND P3, PT, R16, RZ, PT ;  /* 0x000000ff1000720c */ /* 0x000fe20003f66270 */
[--C-:B------:R-:W-:Y:S01]  /*2060*/  @!P4 IMAD.IADD R59, R59, 0x1, -R2.reuse ;  /* 0x000000013b3bc824 */ /* 0x100fe200078e0a02 */
[----:B------:R-:W-:Y:S01]  /*2070*/  ISETP.GT.U32.AND P4, PT, R2, R67, PT ;  /* 0x000000430200720c */ /* 0x000fe20003f84070 */
[--C-:B------:R-:W-:Y:S01]  /*2080*/  @!P1 IMAD.IADD R63, R63, 0x1, -R2.reuse ;  /* 0x000000013f3f9824 */ /* 0x100fe200078e0a02 */
[----:B------:R-:W-:Y:S01]  /*2090*/  ISETP.GE.AND P1, PT, R20, RZ, PT ;  /* 0x000000ff1400720c */ /* 0x000fe20003f26270 */
[--C-:B------:R-:W-:Y:S01]  /*20a0*/  @!P2 IMAD.IADD R5, R5, 0x1, -R2.reuse ;  /* 0x000000010505a824 */ /* 0x100fe200078e0a02 */
[----:B------:R-:W-:Y:S01]  /*20b0*/  ISETP.GE.AND P2, PT, R22, RZ, PT ;  /* 0x000000ff1600720c */ /* 0x000fe20003f46270 */
[----:B------:R-:W-:Y:S01]  /*20c0*/  @!P5 IMAD.IADD R65, R65, 0x1, -R2 ;  /* 0x000000014141d824 */ /* 0x000fe200078e0a02 */
[----:B------:R-:W-:Y:S01]  /*20d0*/  ISETP.GE.AND P5, PT, R24, RZ, PT ;  /* 0x000000ff1800720c */ /* 0x000fe20003fa6270 */
[----:B------:R-:W-:-:S02]  /*20e0*/  IMAD R177, R3, 0x80, R4 ;  /* 0x0000008003b17824 */ /* 0x000fc400078e0204 */
[----:B------:R-:W-:Y:S01]  /*20f0*/  @!P0 IMAD.MOV R51, RZ, RZ, -R51 ;  /* 0x000000ffff338224 */ /* 0x000fe200078e0a33 */
[C---:B------:R-:W-:Y:S01]  /*2100*/  ISETP.GT.U32.AND P0, PT, R2.reuse, R63, PT ;  /* 0x0000003f0200720c */ /* 0x040fe20003f04070 */
[----:B------:R-:W-:Y:S01]  /*2110*/  @!P3 IMAD.MOV R49, RZ, RZ, -R49 ;  /* 0x000000ffff31b224 */ /* 0x000fe200078e0a31 */
[C---:B------:R-:W-:Y:S01]  /*2120*/  ISETP.GT.U32.AND P3, PT, R2.reuse, R61, PT ;  /* 0x0000003d0200720c */ /* 0x040fe20003f64070 */
[----:B------:R-:W-:Y:S01]  /*2130*/  @!P4 IMAD.IADD R67, R67, 0x1, -R2 ;  /* 0x000000014343c824 */ /* 0x000fe200078e0a02 */
[C---:B------:R-:W-:Y:S01]  /*2140*/  ISETP.GT.U32.AND P4, PT, R2.reuse, R65, PT ;  /* 0x000000410200720c */ /* 0x040fe20003f84070 */
[----:B------:R-:W-:Y:S01]  /*2150*/  @!P1 IMAD.MOV R53, RZ, RZ, -R53 ;  /* 0x000000ffff359224 */ /* 0x000fe200078e0a35 */
[C---:B------:R-:W-:Y:S01]  /*2160*/  ISETP.GT.U32.AND P1, PT, R2.reuse, R5, PT ;  /* 0x000000050200720c */ /* 0x040fe20003f24070 */
[----:B------:R-:W-:Y:S01]  /*2170*/  @!P2 IMAD.MOV R57, RZ, RZ, -R57 ;  /* 0x000000ffff39a224 */ /* 0x000fe200078e0a39 */
[----:B------:R-:W-:Y:S01]  /*2180*/  ISETP.GT.U32.AND P2, PT, R2, R67, PT ;  /* 0x000000430200720c */ /* 0x000fe20003f44070 */
[----:B------:R-:W-:Y:S01]  /*2190*/  @!P5 IMAD.MOV R59, RZ, RZ, -R59 ;  /* 0x000000ffff3bd224 */ /* 0x000fe200078e0a3b */
[----:B------:R-:W-:-:S02]  /*21a0*/  ISETP.GE.AND P5, PT, R14, RZ, PT ;  /* 0x000000ff0e00720c */ /* 0x000fc40003fa6270 */
[----:B-1----:R-:W-:Y:S01]  /*21b0*/  R2UR UR22, R8 ;  /* 0x00000000081672ca */ /* 0x002fe200000e0000 */
[--C-:B------:R-:W-:Y:S01]  /*21c0*/  @!P0 IMAD.IADD R63, R63, 0x1, -R2.reuse ;  /* 0x000000013f3f8824 */ /* 0x100fe200078e0a02 */
[----:B------:R-:W-:Y:S01]  /*21d0*/  BAR.SYNC.DEFER_BLOCKING 0x0 ;  /* 0x0000000000007b1d */ /* 0x000fe20000010000 */
[----:B------:R-:W-:Y:S01]  /*21e0*/  ISETP.GE.AND P0, PT, R28, RZ, PT ;  /* 0x000000ff1c00720c */ /* 0x000fe20003f06270 */
[--C-:B------:R-:W-:Y:S01]  /*21f0*/  @!P3 IMAD.IADD R61, R61, 0x1, -R2.reuse ;  /* 0x000000013d3db824 */ /* 0x100fe200078e0a02 */
[----:B------:R-:W-:Y:S01]  /*2200*/  ISETP.GE.AND P3, PT, R26, RZ, PT ;  /* 0x000000ff1a00720c */ /* 0x000fe20003f66270 */
[--C-:B------:R-:W-:Y:S01]  /*2210*/  @!P4 IMAD.IADD R65, R65, 0x1, -R2.reuse ;  /* 0x000000014141c824 */ /* 0x100fe200078e0a02 */
[----:B------:R-:W-:Y:S01]  /*2220*/  ISETP.GE.AND P4, PT, R10, RZ, PT ;  /* 0x000000ff0a00720c */ /* 0x000fe20003f86270 */
[--C-:B------:R-:W-:Y:S01]  /*2230*/  @!P1 IMAD.IADD R5, R5, 0x1, -R2.reuse ;  /* 0x0000000105059824 */ /* 0x100fe200078e0a02 */
[----:B------:R-:W-:Y:S01]  /*2240*/  ISETP.GE.AND P1, PT, R30, RZ, PT ;  /* 0x000000ff1e00720c */ /* 0x000fe20003f26270 */
[----:B------:R-:W-:Y:S01]  /*2250*/  @!P2 IMAD.IADD R67, R67, 0x1, -R2 ;  /* 0x000000014343a824 */ /* 0x000fe200078e0a02 */
[----:B------:R-:W-:Y:S01]  /*2260*/  ISETP.NE.AND P2, PT, R55, RZ, PT ;  /* 0x000000ff3700720c */ /* 0x000fe20003f45270 */
[----:B------:R-:W-:Y:S01]  /*2270*/  @!P5 IMAD.MOV R61, RZ, RZ, -R61 ;  /* 0x000000ffff3dd224 */ /* 0x000fe200078e0a3d */
[----:B------:R-:W-:-:S02]  /*2280*/  LOP3.LUT R2, RZ, R55, RZ, 0x33, !PT ;  /* 0x00000037ff027212 */ /* 0x000fc400078e33ff */
[----:B------:R-:W-:Y:S01]  /*2290*/  LEA.HI R92, R92, R177, RZ, 0x1c ;  /* 0x000000b15c5c7211 */ /* 0x000fe200078fe0ff */
[----:B------:R-:W-:Y:S01]  /*22a0*/  @!P0 IMAD.MOV R5, RZ, RZ, -R5 ;  /* 0x000000ffff058224 */ /* 0x000fe200078e0a05 */
[----:B------:R-:W-:Y:S01]  /*22b0*/  ISETP.GT.AND P0, PT, R89, 0x1f, PT ;  /* 0x0000001f5900780c */ /* 0x000fe20003f04270 */
[----:B------:R-:W-:Y:S01]  /*22c0*/  @!P3 IMAD.MOV R63, RZ, RZ, -R63 ;  /* 0x000000ffff3fb224 */ /* 0x000fe200078e0a3f */
[C---:B------:R-:W-:Y:S01]  /*22d0*/  SEL R111, R2.reuse, R7, !P2 ;  /* 0x00000007026f7207 */ /* 0x040fe20005000000 */
[----:B------:R-:W-:Y:S01]  /*22e0*/  @!P4 IMAD.MOV R67, RZ, RZ, -R67 ;  /* 0x000000ffff43c224 */ /* 0x000fe200078e0a43 */
[----:B------:R-:W-:Y:S01]  /*22f0*/  SEL R98, RZ, 0x4, !P0 ;  /* 0x00000004ff627807 */ /* 0x000fe20004000000 */
[----:B------:R-:W-:Y:S01]  /*2300*/  @!P1 IMAD.MOV R65, RZ, RZ, -R65 ;  /* 0x000000ffff419224 */ /* 0x000fe200078e0a41 */
[----:B------:R-:W-:Y:S01]  /*2310*/  ISETP.GE.AND P1, PT, R71, R86, PT ;  /* 0x000000564700720c */ /* 0x000fe20003f26270 */
[----:B------:R-:W-:Y:S01]  /*2320*/  IMAD R111, R111, UR7, RZ ;  /* 0x000000076f6f7c24 */ /* 0x000fe2000f8e02ff */
[----:B------:R-:W-:-:S02]  /*2330*/  SEL R113, R2, R9, !P2 ;  /* 0x0000000902717207 */ /* 0x000fc40005000000 */
[C---:B------:R-:W-:Y:S02]  /*2340*/  SEL R115, R2.reuse, R11, !P2 ;  /* 0x0000000b02737207 */ /* 0x040fe40005000000 */
[C---:B------:R-:W-:Y:S01]  /*2350*/  SEL R117, R2.reuse, R13, !P2 ;  /* 0x0000000d02757207 */ /* 0x040fe20005000000 */
[----:B------:R-:W-:Y:S01]  /*2360*/  IMAD R113, R113, UR7, RZ ;  /* 0x0000000771717c24 */ /* 0x000fe2000f8e02ff */
        /* <DEDUP_REMOVED lines=54> */
[----:B------:R-:W-:Y:S01]  /*26d0*/  SEL R175, R2, R73, !P2 ;  /* 0x0000004902af7207 */ /* 0x000fe20005000000 */
[----:B------:R-:W-:Y:S01]  /*26e0*/  IMAD R169, R169, UR7, RZ ;  /* 0x00000007a9a97c24 */ /* 0x000fe2000f8e02ff */
[----:B------:R-:W-:Y:S01]  /*26f0*/  SEL R2, R98, RZ, !P1 ;  /* 0x000000ff62027207 */ /* 0x000fe20004800000 */
[----:B------:R-:W-:Y:S01]  /*2700*/  IMAD R171, R171, UR7, RZ ;  /* 0x00000007abab7c24 */ /* 0x000fe2000f8e02ff */
[----:B------:R-:W-:Y:S01]  /*2710*/  ISETP.GE.AND P1, PT, R95, R86, PT ;  /* 0x000000565f00720c */ /* 0x000fe20003f26270 */
[----:B------:R-:W-:Y:S01]  /*2720*/  IMAD R175, R175, UR7, RZ ;  /* 0x00000007afaf7c24 */ /* 0x000fe2000f8e02ff */
[----:B------:R-:W-:-:S02]  /*2730*/  LEA R44, P2, R90, UR12, 0x2 ;  /* 0x0000000c5a2c7c11 */ /* 0x000fc4000f8410ff */
[----:B------:R-:W-:Y:S02]  /*2740*/  SEL R3, R98, RZ, !P1 ;  /* 0x000000ff62037207 */ /* 0x000fe40004800000 */
[----:B------:R-:W-:Y:S02]  /*2750*/  LEA.HI.X.SX32 R10, R90, UR13, 0x2, P2 ;  /* 0x0000000d5a0a7c11 */ /* 0x000fe400090f16ff */
[----:B------:R-:W-:Y:S02]  /*2760*/  LEA R4, P1, R97, R44, 0x2 ;  /* 0x0000002c61047211 */ /* 0x000fe400078210ff */
[----:B------:R-:W-:Y:S02]  /*2770*/  ISETP.GE.AND P0, PT, R93, R86, PT ;  /* 0x000000565d00720c */ /* 0x000fe40003f06270 */
[----:B------:R-:W-:Y:S02]  /*2780*/  LEA.HI.X.SX32 R5, R97, R10, 0x2, P1 ;  /* 0x0000000a61057211 */ /* 0x000fe400008f16ff */
[----:B------:R-:W-:-:S02]  /*2790*/  LEA R6, P1, R99, R44, 0x2 ;  /* 0x0000002c63067211 */ /* 0x000fc400078210ff */
[----:B------:R-:W-:Y:S02]  /*27a0*/  ISETP.NE.U32.AND P4, PT, R2, RZ, PT ;  /* 0x000000ff0200720c */ /* 0x000fe40003f85070 */
[----:B------:R-:W-:Y:S02]  /*27b0*/  LEA.HI.X.SX32 R7, R99, R10, 0x2, P1 ;  /* 0x0000000a63077211 */ /* 0x000fe400008f16ff */
[C---:B------:R-:W-:Y:S02]  /*27c0*/  LEA R8, P1, R101.reuse, R44, 0x2 ;  /* 0x0000002c65087211 */ /* 0x040fe400078210ff */
[----:B------:R-:W-:Y:S02]  /*27d0*/  SEL R2, R98, RZ, !P0 ;  /* 0x000000ff62027207 */ /* 0x000fe40004000000 */
[----:B------:R-:W-:Y:S02]  /*27e0*/  LEA.HI.X.SX32 R9, R101, R10, 0x2, P1 ;  /* 0x0000000a65097211 */ /* 0x000fe400008f16ff */
[----:B------:R-:W-:-:S02]  /*27f0*/  LEA R50, P1, R103, R44, 0x2 ;  /* 0x0000002c67327211 */ /* 0x000fc400078210ff */
[----:B------:R-:W-:Y:S02]  /*2800*/  ISETP.NE.U32.AND P5, PT, R2, RZ, PT ;  /* 0x000000ff0200720c */ /* 0x000fe40003fa5070 */
[----:B------:R-:W-:Y:S02]  /*2810*/  LEA.HI.X.SX32 R51, R103, R10, 0x2, P1 ;  /* 0x0000000a67337211 */ /* 0x000fe400008f16ff */
[-C--:B------:R-:W-:Y:S02]  /*2820*/  LEA R48, P1, R105, R44.reuse, 0x2 ;  /* 0x0000002c69307211 */ /* 0x080fe400078210ff */
[----:B------:R-:W-:Y:S02]  /*2830*/  LEA R2, P0, R91, R44, 0x2 ;  /* 0x0000002c5b027211 */ /* 0x000fe400078010ff */
[----:B------:R-:W-:Y:S02]  /*2840*/  LEA.HI.X.SX32 R49, R105, R10, 0x2, P1 ;  /* 0x0000000a69317211 */ /* 0x000fe400008f16ff */
[----:B------:R-:W-:-:S02]  /*2850*/  LEA R46, P1, R107, R44, 0x2 ;  /* 0x0000002c6b2e7211 */ /* 0x000fc400078210ff */
[C---:B------:R-:W-:Y:S02]  /*2860*/  LEA R42, P3, R88.reuse, UR14, 0x2 ;  /* 0x0000000e582a7c11 */ /* 0x040fe4000f8610ff */
[----:B------:R-:W-:Y:S02]  /*2870*/  LEA.HI.X.SX32 R47, R107, R10, 0x2, P1 ;  /* 0x0000000a6b2f7211 */ /* 0x000fe400008f16ff */
[C---:B------:R-:W-:Y:S02]  /*2880*/  LEA R44, P1, R109.reuse, R44, 0x2 ;  /* 0x0000002c6d2c7211 */ /* 0x040fe400078210ff */
[----:B------:R-:W-:Y:S02]  /*2890*/  LEA.HI.X.SX32 R94, R88, UR15, 0x2, P3 ;  /* 0x0000000f585e7c11 */ /* 0x000fe400098f16ff */
[----:B------:R-:W-:Y:S02]  /*28a0*/  LEA.HI.X.SX32 R45, R109, R10, 0x2, P1 ;  /* 0x0000000a6d2d7211 */ /* 0x000fe400008f16ff */
[----:B------:R-:W-:-:S02]  /*28b0*/  LEA R12, P1, R113, R42, 0x2 ;  /* 0x0000002a710c7211 */ /* 0x000fc400078210ff */
[----:B------:R-:W-:Y:S02]  /*28c0*/  ISETP.NE.U32.AND P3, PT, R3, RZ, PT ;  /* 0x000000ff0300720c */ /* 0x000fe40003f65070 */
[----:B------:R-:W-:Y:S02]  /*28d0*/  LEA.HI.X.SX32 R3, R91, R10, 0x2, P0 ;  /* 0x0000000a5b037211 */ /* 0x000fe400000f16ff */
[----:B------:R-:W-:Y:S02]  /*28e0*/  LEA R10, P2, R111, R42, 0x2 ;  /* 0x0000002a6f0a7211 */ /* 0x000fe400078410ff */
[----:B------:R-:W-:Y:S02]  /*28f0*/  LEA.HI.X.SX32 R13, R113, R94, 0x2, P1 ;  /* 0x0000005e710d7211 */ /* 0x000fe400008f16ff */
[----:B------:R-:W-:Y:S02]  /*2900*/  LEA R16, P1, R117, R42, 0x2 ;  /* 0x0000002a75107211 */ /* 0x000fe400078210ff */
[----:B------:R-:W-:-:S02]  /*2910*/  LEA.HI.X.SX32 R11, R111, R94, 0x2, P2 ;  /* 0x0000005e6f0b7211 */ /* 0x000fc400010f16ff */
[----:B------:R-:W-:Y:S02]  /*2920*/  LEA R14, P2, R115, R42, 0x2 ;  /* 0x0000002a730e7211 */ /* 0x000fe400078410ff */
        /* <DEDUP_REMOVED lines=53> */
[----:B------:R-:W-:Y:S02]  /*2c80*/  ISETP.GE.AND P1, PT, R173, R86, PT ;  /* 0x00000056ad00720c */ /* 0x000fe40003f26270 */
[----:B------:R-:W-:Y:S02]  /*2c90*/  LEA.HI.X.SX32 R73, R167, R94, 0x2, P2 ;  /* 0x0000005ea7497211 */ /* 0x000fe400010f16ff */
[----:B------:R-:W-:Y:S02]  /*2ca0*/  ISETP.NE.U32.AND P0, PT, R70, RZ, PT ;  /* 0x000000ff4600720c */ /* 0x000fe40003f05070 */
[----:B------:R-:W-:Y:S02]  /*2cb0*/  LEA R54, P2, R171, R42, 0x2 ;  /* 0x0000002aab367211 */ /* 0x000fe400078410ff */
[----:B------:R-:W-:Y:S01]  /*2cc0*/  SEL R96, R98, RZ, !P1 ;  /* 0x000000ff62607207 */ /* 0x000fe20004800000 */
[----:B------:R-:W-:Y:S10]  /*2cd0*/  @P6 BRA `(.L_x_5) ;  /* 0x0000000000186947 */ /* 0x000ff40003800000 */
[----:B------:R-:W-:Y:S01]  /*2ce0*/  ELECT P1, URZ, PT ;  /* 0x0000000000ff782f */ /* 0x000fe20003820000 */
[----:B------:R-:W-:Y:S01]  /*2cf0*/  IMAD.MOV.U32 R43, RZ, RZ, 0x1 ;  /* 0x00000001ff2b7424 */ /* 0x000fe200078e00ff */
[----:B------:R-:W-:Y:S01]  /*2d00*/  UMOV UR7, 0x40 ;  /* 0x0000004000077882 */ /* 0x000fe20000000000 */
[----:B------:R-:W-:Y:S01]  /*2d10*/  UVIRTCOUNT.DEALLOC.SMPOOL 0x80 ;  /* 0x000000800000784c */ /* 0x000fe20000000000 */
[----:B------:R-:W-:-:S09]  /*2d20*/  ULEA UR7, UR6, UR7, 0x18 ;  /* 0x0000000706077291 */ /* 0x000fd2000f8ec0ff */
[----:B------:R1:W-:Y:S03]  /*2d30*/  @P1 STS.U8 [UR7], R43 ;  /* 0x0000002bff001988 */ /* 0x0003e60008000007 */
.L_x_5:
[----:B------:R-:W-:Y:S01]  /*2d40*/  ULOP3.LUT UR4, UR4, 0x600000, URZ, 0xc0, !UPT ;  /* 0x0060000004047892 */ /* 0x000fe2000f8ec0ff */
[----:B------:R-:W-:Y:S01]  /*2d50*/  LEA.HI.X.SX32 R55, R171, R94, 0x2, P2 ;  /* 0x0000005eab377211 */ /* 0x000fe200010f16ff */
[----:B------:R-:W-:Y:S01]  /*2d60*/  ULOP3.LUT UR5, UR5, 0x80, URZ, 0xc0, !UPT ;  /* 0x0000008005057892 */ /* 0x000fe2000f8ec0ff */
[----:B------:R-:W-:Y:S01]  /*2d70*/  LEA R42, P2, R175, R42, 0x2 ;  /* 0x0000002aaf2a7211 */ /* 0x000fe200078410ff */
[----:B------:R-:W-:Y:S01]  /*2d80*/  VOTEU.ALL UP0, P0 ;  /* 0x0000000000ff7886 */ /* 0x000fe20000000000 */
[----:B------:R-:W-:Y:S01]  /*2d90*/  UIADD3 UR12, UPT, UPT, UR10, 0x1e000, URZ ;  /* 0x0001e0000a0c7890 */ /* 0x000fe2000fffe0ff */
[----:B------:R-:W-:Y:S01]  /*2da0*/  LOP3.LUT R177, R71, 0x10, RZ, 0xfc, !PT ;  /* 0x0000001047b17812 */ /* 0x000fe200078efcff */
[----:B------:R-:W-:Y:S01]  /*2db0*/  UIADD3 UR11, UPT, UPT, UR5, UR4, UR22 ;  /* 0x00000004050b7290 */ /* 0x000fe2000fffe016 */
[----:B-1----:R-:W-:Y:S01]  /*2dc0*/  LEA.HI.X.SX32 R43, R175, R94, 0x2, P2 ;  /* 0x0000005eaf2b7211 */ /* 0x002fe200010f16ff */
[----:B------:R-:W-:Y:S01]  /*2dd0*/  VOTEU.ALL UP1, P0 ;  /* 0x0000000000ff7886 */ /* 0x000fe20000020000 */
[----:B------:R-:W-:-:S04]  /*2de0*/  @!UP0 UIADD3 UR6, UPT, UPT, -UR8, 0x100000, URZ ;  /* 0x0010000008068890 */ /* 0x000fc8000fffe1ff */
[----:B------:R-:W-:Y:S02]  /*2df0*/  @!UP0 USHF.L.U32 UR7, UR6, 0xb, URZ ;  /* 0x0000000b06078899 */ /* 0x000fe400080006ff */
[----:B------:R-:W-:Y:S01]  /*2e00*/  @!UP0 USHF.L.U32 UR6, UR6, 0x1, URZ ;  /* 0x0000000106068899 */ /* 0x000fe200080006ff */
[----:B------:R-:W-:Y:S01]  /*2e10*/  VIADD R209, R92, UR10 ;  /* 0x0000000a5cd17c36 */ /* 0x000fe20008000000 */
[----:B------:R-:W-:-:S04]  /*2e20*/  @!UP0 UIADD3 UR4, UPT, UPT, -UR8, 0x100000, URZ ;  /* 0x0010000008048890 */ /* 0x000fc8000fffe1ff */
[----:B------:R-:W-:Y:S02]  /*2e30*/  @!UP0 USHF.L.U32 UR5, UR4, 0xb, URZ ;  /* 0x0000000b04058899 */ /* 0x000fe400080006ff */
[----:B------:R-:W-:Y:S01]  /*2e40*/  @!UP0 USHF.L.U32 UR4, UR4, 0x1, URZ ;  /* 0x0000000104048899 */ /* 0x000fe200080006ff */
[----:B------:R-:W-:Y:S01]  /*2e50*/  VOTEU.ALL UP0, P0 ;  /* 0x0000000000ff7886 */ /* 0x000fe20000000000 */
[----:B------:R-:W-:Y:S01]  /*2e60*/  ISETP.GE.AND P2, PT, R177, R86, PT ;  /* 0x00000056b100720c */ /* 0x000fe20003f46270 */
[----:B------:R-:W-:Y:S01]  /*2e70*/  VIADD R112, R86, 0xffffffe0 ;  /* 0xffffffe056707836 */ /* 0x000fe20000000000 */
[----:B------:R-:W-:Y:S01]  /*2e80*/  STTM.16dp32bit_t0_t15.x64 tmem[UR11], RZ ;  /* 0x000000ff000079ed */ /* 0x000fe20008b0000b */
[----:B------:R-:W-:Y:S01]  /*2e90*/  STTM.16dp32bit_t16_t31.x64 tmem[UR11+0x40], RZ ;  /* 0x000040ff000079ed */ /* 0x000fe20008b2000b */
[----:B------:R-:W1:Y:S02]  /*2ea0*/  FENCE.VIEW.ASYNC.T ;  /* 0x00000000000073c6 */ /* 0x000e640000000200 */
[----:B-1----:R-:W-:Y:S01]  /*2eb0*/  BAR.SYNC.DEFER_BLOCKING 0x0 ;  /* 0x0000000000007b1d */ /* 0x002fe20000010000 */
[----:B------:R-:W-:Y:S01]  /*2ec0*/  LOP3.LUT R179, R71, 0x14, RZ, 0xfc, !PT ;  /* 0x0000001447b37812 */ /* 0x000fe200078efcff */
[----:B------:R-:W-:Y:S01]  /*2ed0*/  IMAD.SHL.U32 R187, R187, 0x20, RZ ;  /* 0x00000020bbbb7824 */ /* 0x000fe200078e00ff */
[----:B------:R-:W-:-:S02]  /*2ee0*/  SEL R94, R98, RZ, !P2 ;  /* 0x000000ff625e7207 */ /* 0x000fc40005000000 */
[----:B------:R-:W-:Y:S02]  /*2ef0*/  ISETP.GE.AND P2, PT, R179, R86, PT ;  /* 0x00000056b300720c */ /* 0x000fe40003f46270 */
[----:B------:R-:W-:Y:S02]  /*2f00*/  ISETP.NE.U32.AND P1, PT, R96, RZ, PT ;  /* 0x000000ff6000720c */ /* 0x000fe40003f25070 */
[----:B------:R-:W-:Y:S02]  /*2f10*/  LOP3.LUT R110, R92, 0x10, RZ, 0x3c, !PT ;  /* 0x000000105c6e7812 */ /* 0x000fe400078e3cff */
[----:B------:R-:W-:Y:S02]  /*2f20*/  SEL R96, R98, RZ, !P2 ;  /* 0x000000ff62607207 */ /* 0x000fe40005000000 */
[----:B------:R-:W-:Y:S01]  /*2f30*/  ISETP.NE.U32.AND P2, PT, R94, RZ, PT ;  /* 0x000000ff5e00720c */ /* 0x000fe20003f45070 */
[----:B------:R-:W-:Y:S01]  /*2f40*/  VIADD R207, R110, UR10 ;  /* 0x0000000a6ecf7c36 */ /* 0x000fe20008000000 */
[----:B------:R-:W-:-:S02]  /*2f50*/  LOP3.LUT R94, R92, 0x20, RZ, 0x3c, !PT ;  /* 0x000000205c5e7812 */ /* 0x000fc400078e3cff */
[C---:B------:R-:W-:Y:S02]  /*2f60*/  LOP3.LUT R181, R71.reuse, 0x18, RZ, 0xfc, !PT ;  /* 0x0000001847b57812 */ /* 0x040fe400078efcff */
[----:B------:R-:W-:Y:S01]  /*2f70*/  LOP3.LUT R183, R71, 0x1c, RZ, 0xfc, !PT ;  /* 0x0000001c47b77812 */ /* 0x000fe200078efcff */
[----:B------:R-:W-:Y:S01]  /*2f80*/  VIADD R205, R94, UR10 ;  /* 0x0000000a5ecd7c36 */ /* 0x000fe20008000000 */
[C---:B------:R-:W-:Y:S02]  /*2f90*/  LOP3.LUT R104, R92.reuse, 0x60, RZ, 0x3c, !PT ;  /* 0x000000605c687812 */ /* 0x040fe400078e3cff */
[----:B------:R-:W-:Y:S01]  /*2fa0*/  LOP3.LUT R106, R92, 0x70, RZ, 0x3c, !PT ;  /* 0x000000705c6a7812 */ /* 0x000fe200078e3cff */
[----:B------:R-:W1:Y:S02]  /*2fb0*/  FENCE.VIEW.ASYNC.S ;  /* 0x00000000000073c6 */ /* 0x000e640000000000 */
[----:B-1----:R1:W2:Y:S02]  /*2fc0*/  @!UP0 SYNCS.EXCH.64 URZ, [UR12], UR6 ;  /* 0x000000060cff85b2 */ /* 0x0022a40008000100 */
[----:B--2---:R-:W-:Y:S01]  /*2fd0*/  BAR.SYNC.DEFER_BLOCKING 0x0 ;  /* 0x0000000000007b1d */ /* 0x004fe20000010000 */
[----:B------:R-:W-:Y:S01]  /*2fe0*/  VIADD R193, R104, UR10 ;  /* 0x0000000a68c17c36 */ /* 0x000fe20008000000 */
[----:B------:R-:W-:Y:S01]  /*2ff0*/  P2R R126, PR, RZ, 0x1 ;  /* 0x00000001ff7e7803 */ /* 0x000fe20000000000 */
[----:B------:R-:W-:-:S03]  /*3000*/  VIADD R191, R106, UR10 ;  /* 0x0000000a6abf7c36 */ /* 0x000fc60008000000 */
[----:B------:R1:W2:Y:S02]  /*3010*/  @!UP1 SYNCS.EXCH.64 URZ, [UR10+0x1e008], UR4 ;  /* 0x01e008040aff95b2 */ /* 0x0002a40008000100 */
[----:B------:R-:W-:Y:S01]  /*3020*/  @!PT LDS RZ, [RZ] ;  /* 0x00000000fffff984 */ /* 0x000fe20000000800 */
[----:B------:R-:W-:Y:S01]  /*3030*/  @!PT LDS RZ, [RZ] ;  /* 0x00000000fffff984 */ /* 0x000fe20000000800 */
[----:B------:R-:W-:Y:S01]  /*3040*/  @!PT LDS RZ, [RZ] ;  /* 0x00000000fffff984 */ /* 0x000fe20000000800 */
[----:B--2---:R2:W-:Y:S01]  /*3050*/  LDGSTS.E [R209+0x18000], desc[UR20][R2.64], P4 ;  /* 0x1800000002d17fae */ /* 0x0045e2000a1a1014 */
[----:B------:R-:W-:Y:S02]  /*3060*/  ISETP.NE.U32.AND P4, PT, R96, RZ, PT ;  /* 0x000000ff6000720c */ /* 0x000fe40003f85070 */
[----:B------:R-:W-:Y:S01]  /*3070*/  LOP3.LUT R96, R92, 0x30, RZ, 0x3c, !PT ;  /* 0x000000305c607812 */ /* 0x000fe200078e3cff */
[----:B------:R3:W-:Y:S01]  /*3080*/  LDGSTS.E [R207+0x18000], desc[UR20][R4.64], P5 ;  /* 0x1800000004cf7fae */ /* 0x0007e2000a9a1014 */
[----:B------:R-:W-:-:S03]  /*3090*/  ISETP.GE.AND P5, PT, R181, R86, PT ;  /* 0x00000056b500720c */ /* 0x000fc60003fa6270 */
[----:B------:R4:W-:Y:S01]  /*30a0*/  LDGSTS.E [R205+0x18000], desc[UR20][R6.64], P3 ;  /* 0x1800000006cd7fae */ /* 0x0009e200099a1014 */
[-C--:B------:R-:W-:Y:S01]  /*30b0*/  ISETP.GE.AND P3, PT, R183, R86.reuse, PT ;  /* 0x00000056b700720c */ /* 0x080fe20003f66270 */
[----:B------:R-:W-:Y:S01]  /*30c0*/  VIADD R203, R96, UR10 ;  /* 0x0000000a60cb7c36 */ /* 0x000fe20008000000 */
[C---:B------:R-:W-:Y:S02]  /*30d0*/  SEL R100, R98.reuse, RZ, !P5 ;  /* 0x000000ff62647207 */ /* 0x040fe40006800000 */
[----:B------:R-:W-:Y:S02]  /*30e0*/  ISETP.GE.AND P5, PT, R87, R86, PT ;  /* 0x000000565700720c */ /* 0x000fe40003fa6270 */
[----:B------:R-:W-:Y:S01]  /*30f0*/  SEL R102, R98, RZ, !P3 ;  /* 0x000000ff62667207 */ /* 0x000fe20005800000 */
[----:B------:R5:W-:Y:S01]  /*3100*/  LDGSTS.E [R203+0x18000], desc[UR20][R8.64], P1 ;  /* 0x1800000008cb7fae */ /* 0x000be200089a1014 */
[----:B------:R-:W-:Y:S02]  /*3110*/  ISETP.NE.U32.AND P3, PT, R100, RZ, PT ;  /* 0x000000ff6400720c */ /* 0x000fe40003f65070 */
[----:B------:R-:W-:-:S02]  /*3120*/  SEL R100, R98, RZ, !P5 ;  /* 0x000000ff62647207 */ /* 0x000fc40006800000 */
[----:B------:R-:W-:Y:S02]  /*3130*/  LOP3.LUT R98, R108, 0xe0, RZ, 0xc0, !PT ;  /* 0x000000e06c627812 */ /* 0x000fe400078ec0ff */
[----:B------:R-:W-:Y:S02]  /*3140*/  ISETP.NE.U32.AND P6, PT, R100, RZ, PT ;  /* 0x000000ff6400720c */ /* 0x000fe40003fc5070 */
[----:B------:R-:W-:Y:S01]  /*3150*/  SHF.R.U32.HI R185, RZ, 0x1, R98 ;  /* 0x00000001ffb97819 */ /* 0x000fe20000011662 */
[----:B------:R-:W-:Y:S01]  /*3160*/  IMAD.SHL.U32 R98, R70, 0x4, RZ ;  /* 0x0000000446627824 */ /* 0x000fe200078e00ff */
[----:B------:R-:W-:Y:S02]  /*3170*/  ISETP.NE.U32.AND P1, PT, R102, RZ, PT ;  /* 0x000000ff6600720c */ /* 0x000fe40003f25070 */
[C---:B------:R-:W-:Y:S02]  /*3180*/  LOP3.LUT R100, R92.reuse, 0x40, RZ, 0x3c, !PT ;  /* 0x000000405c647812 */ /* 0x040fe400078e3cff */
[----:B------:R-:W-:-:S02]  /*3190*/  LOP3.LUT R102, R92, 0x50, RZ, 0x3c, !PT ;  /* 0x000000505c667812 */ /* 0x000fc400078e3cff */
[----:B------:R-:W-:Y:S01]  /*31a0*/  LOP3.LUT R98, R98, R185, RZ, 0x3c, !PT ;  /* 0x000000b962627212 */ /* 0x000fe200078e3cff */
[----:B------:R-:W-:Y:S02]  /*31b0*/  VIADD R201, R100, UR10 ;  /* 0x0000000a64c97c36 */ /* 0x000fe40008000000 */
[----:B------:R-:W-:Y:S02]  /*31c0*/  VIADD R199, R102, UR10 ;  /* 0x0000000a66c77c36 */ /* 0x000fe40008000000 */
[----:B------:R-:W-:Y:S01]  /*31d0*/  VIADD R189, R98, UR10 ;  /* 0x0000000a62bd7c36 */ /* 0x000fe20008000000 */
[----:B------:R-:W-:Y:S01]  /*31e0*/  LDGSTS.E [R201+0x18000], desc[UR20][R50.64], P2 ;  /* 0x1800000032c97fae */ /* 0x000fe200091a1014 */
[-C--:B------:R-:W-:Y:S01]  /*31f0*/  ISETP.GE.AND P2, PT, R71, R112.reuse, PT ;  /* 0x000000704700720c */ /* 0x080fe20003f46270 */
[----:B------:R-:W-:Y:S02]  /*3200*/  IMAD.SHL.U32 R185, R186, 0x20, RZ ;  /* 0x00000020bab97824 */ /* 0x000fe400078e00ff */
[----:B------:R-:W-:Y:S01]  /*3210*/  LDGSTS.E [R199+0x18000], desc[UR20][R48.64], P4 ;  /* 0x1800000030c77fae */ /* 0x000fe2000a1a1014 */
[----:B------:R-:W-:Y:S01]  /*3220*/  SEL R114, RZ, 0x4, P2 ;  /* 0x00000004ff727807 */ /* 0x000fe20001000000 */
[----:B--2---:R-:W-:Y:S01]  /*3230*/  IMAD.WIDE R2, R185, 0x4, R2 ;  /* 0x00000004b9027825 */ /* 0x004fe200078e0202 */
[-C--:B------:R-:W-:Y:S01]  /*3240*/  ISETP.GE.AND P2, PT, R177, R112.reuse, PT ;  /* 0x00000070b100720c */ /* 0x080fe20003f46270 */
[----:B------:R2:W-:Y:S01]  /*3250*/  LDGSTS.E [R193+0x18000], desc[UR20][R46.64], P3 ;  /* 0x180000002ec17fae */ /* 0x0005e200099a1014 */
[-C--:B------:R-:W-:Y:S01]  /*3260*/  ISETP.GE.AND P4, PT, R93, R112.reuse, PT ;  /* 0x000000705d00720c */ /* 0x080fe20003f86270 */
[----:B---3--:R-:W-:Y:S01]  /*3270*/  IMAD.WIDE R4, R185, 0x4, R4 ;  /* 0x00000004b9047825 */ /* 0x008fe200078e0204 */
[----:B------:R-:W-:Y:S01]  /*3280*/  SEL R122, RZ, 0x4, P2 ;  /* 0x00000004ff7a7807 */ /* 0x000fe20001000000 */
[----:B------:R3:W-:Y:S01]  /*3290*/  LDGSTS.E [R191+0x18000], desc[UR20][R44.64], P1 ;  /* 0x180000002cbf7fae */ /* 0x0007e200089a1014 */
[-C--:B------:R-:W-:Y:S01]  /*32a0*/  ISETP.GE.AND P2, PT, R87, R112.reuse, PT ;  /* 0x000000705700720c */ /* 0x080fe20003f46270 */
[----:B----4-:R-:W-:Y:S01]  /*32b0*/  IMAD.WIDE R6, R185, 0x4, R6 ;  /* 0x00000004b9067825 */ /* 0x010fe200078e0206 */
[-C--:B------:R-:W-:Y:S01]  /*32c0*/  ISETP.GE.AND P3, PT, R95, R112.reuse, PT ;  /* 0x000000705f00720c */ /* 0x080fe20003f66270 */
[----:B------:R-:W0:Y:S01]  /*32d0*/  LDGDEPBAR ;  /* 0x00000000000079af */ /* 0x000e220000000000 */
[-C--:B------:R-:W-:Y:S01]  /*32e0*/  ISETP.GE.AND P1, PT, R173, R112.reuse, PT ;  /* 0x00000070ad00720c */ /* 0x080fe20003f26270 */
[----:B-----5:R-:W-:Y:S01]  /*32f0*/  IMAD.WIDE R8, R185, 0x4, R8 ;  /* 0x00000004b9087825 */ /* 0x020fe200078e0208 */
[----:B------:R-:W-:Y:S01]  /*3300*/  SEL R124, RZ, 0x4, P2 ;  /* 0x00000004ff7c7807 */ /* 0x000fe20001000000 */
[----:B------:R4:W-:Y:S01]  /*3310*/  LDGSTS.E [R189], desc[UR20][R10.64], P6 ;  /* 0x000000000abd7fae */ /* 0x0009e2000b1a1014 */
[----:B------:R-:W-:Y:S01]  /*3320*/  ISETP.GT.AND P2, PT, R89, 0x3f, PT ;  /* 0x0000003f5900780c */ /* 0x000fe20003f44270 */
[C---:B------:R-:W-:Y:S01]  /*3330*/  IMAD.WIDE R194, R185.reuse, 0x4, R50 ;  /* 0x00000004b9c27825 */ /* 0x040fe200078e0232 */
[----:B------:R-:W-:Y:S01]  /*3340*/  SEL R116, RZ, 0x4, P4 ;  /* 0x00000004ff747807 */ /* 0x000fe20002000000 */
[----:B------:R5:W-:Y:S01]  /*3350*/  LDGSTS.E [R189+0x400], desc[UR20][R12.64], P6 ;  /* 0x004000000cbd7fae */ /* 0x000be2000b1a1014 */
[----:B------:R-:W-:Y:S01]  /*3360*/  SEL R118, RZ, 0x4, P3 ;  /* 0x00000004ff767807 */ /* 0x000fe20001800000 */
[C---:B------:R-:W-:Y:S01]  /*3370*/  IMAD.WIDE R196, R185.reuse, 0x4, R48 ;  /* 0x00000004b9c47825 */ /* 0x040fe200078e0230 */
[----:B------:R-:W-:Y:S01]  /*3380*/  SEL R120, RZ, 0x4, P1 ;  /* 0x00000004ff787807 */ /* 0x000fe20000800000 */
[----:B------:R1:W-:Y:S01]  /*3390*/  LDGSTS.E [R189+0x800], desc[UR20][R14.64], P6 ;  /* 0x008000000ebd7fae */ /* 0x0003e2000b1a1014 */
[----:B------:R-:W-:Y:S01]  /*33a0*/  SEL R114, R114, RZ, P2 ;  /* 0x000000ff72727207 */ /* 0x000fe20001000000 */
[----:B--2---:R-:W-:Y:S01]  /*33b0*/  IMAD.WIDE R46, R185, 0x4, R46 ;  /* 0x00000004b92e7825 */ /* 0x004fe200078e022e */
[-C--:B------:R-:W-:Y:S01]  /*33c0*/  ISETP.GE.AND P4, PT, R179, R112.reuse, PT ;  /* 0x00000070b300720c */ /* 0x080fe20003f86270 */
[----:B------:R2:W-:Y:S01]  /*33d0*/  LDGSTS.E [R189+0xc00], desc[UR20][R16.64], P6 ;  /* 0x00c0000010bd7fae */ /* 0x0005e2000b1a1014 */
[----:B------:R-:W-:Y:S01]  /*33e0*/  SEL R116, R116, RZ, P2 ;  /* 0x000000ff74747207 */ /* 0x000fe20001000000 */
[----:B---3--:R-:W-:Y:S01]  /*33f0*/  IMAD.WIDE R44, R185, 0x4, R44 ;  /* 0x00000004b92c7825 */ /* 0x008fe200078e022c */
[-C--:B------:R-:W-:Y:S01]  /*3400*/  ISETP.GE.AND P3, PT, R181, R112.reuse, PT ;  /* 0x00000070b500720c */ /* 0x080fe20003f66270 */
[----:B------:R3:W-:Y:S01]  /*3410*/  LDGSTS.E [R189+0x1000], desc[UR20][R18.64], P6 ;  /* 0x0100000012bd7fae */ /* 0x0007e2000b1a1014 */
[----:B------:R-:W-:Y:S01]  /*3420*/  SEL R118, R118, RZ, P2 ;  /* 0x000000ff76767207 */ /* 0x000fe20001000000 */
[----:B----4-:R-:W-:Y:S01]  /*3430*/  IMAD.WIDE R10, R187, 0x4, R10 ;  /* 0x00000004bb0a7825 */ /* 0x010fe200078e020a */
[----:B------:R-:W-:Y:S01]  /*3440*/  SEL R120, R120, RZ, P2 ;  /* 0x000000ff78787207 */ /* 0x000fe20001000000 */
[----:B------:R4:W-:Y:S01]  /*3450*/  LDGSTS.E [R189+0x1400], desc[UR20][R20.64], P6 ;  /* 0x0140000014bd7fae */ /* 0x0009e2000b1a1014 */
[----:B------:R-:W-:Y:S01]  /*3460*/  ISETP.GE.AND P1, PT, R183, R112, PT ;  /* 0x00000070b700720c */ /* 0x000fe20003f26270 */
[C---:B-----5:R-:W-:Y:S01]  /*3470*/  IMAD.WIDE R12, R187.reuse, 0x4, R12 ;  /* 0x00000004bb0c7825 */ /* 0x060fe200078e020c */
[----:B------:R-:W-:Y:S01]  /*3480*/  ISETP.NE.U32.AND P0, PT, R114, RZ, PT ;  /* 0x000000ff7200720c */ /* 0x000fe20003f05070 */
[----:B------:R5:W-:Y:S01]  /*3490*/  LDGSTS.E [R189+0x1800], desc[UR20][R22.64], P6 ;  /* 0x0180000016bd7fae */ /* 0x000be2000b1a1014 */
[----:B------:R-:W-:Y:S01]  /*34a0*/  SEL R112, RZ, 0x4, P4 ;  /* 0x00000004ff707807 */ /* 0x000fe20002000000 */
[C---:B-1----:R-:W-:Y:S01]  /*34b0*/  IMAD.WIDE R14, R187.reuse, 0x4, R14 ;  /* 0x00000004bb0e7825 */ /* 0x042fe200078e020e */
[----:B------:R-:W-:Y:S01]  /*34c0*/  ISETP.NE.U32.AND P5, PT, R116, RZ, PT ;  /* 0x000000ff7400720c */ /* 0x000fe20003fa5070 */
[----:B------:R1:W-:Y:S01]  /*34d0*/  LDGSTS.E [R189+0x1c00], desc[UR20][R24.64], P6 ;  /* 0x01c0000018bd7fae */ /* 0x0003e2000b1a1014 */
[----:B------:R-:W-:Y:S01]  /*34e0*/  SEL R114, RZ, 0x4, P3 ;  /* 0x00000004ff727807 */ /* 0x000fe20001800000 */
[C---:B--2---:R-:W-:Y:S01]  /*34f0*/  IMAD.WIDE R16, R187.reuse, 0x4, R16 ;  /* 0x00000004bb107825 */ /* 0x044fe200078e0210 */
[----:B------:R-:W-:Y:S01]  /*3500*/  ISETP.NE.U32.AND P4, PT, R118, RZ, PT ;  /* 0x000000ff7600720c */ /* 0x000fe20003f85070 */
[----:B------:R2:W-:Y:S01]  /*3510*/  LDGSTS.E [R189+0x2000], desc[UR20][R26.64], P6 ;  /* 0x020000001abd7fae */ /* 0x0005e2000b1a1014 */
[----:B------:R-:W-:Y:S01]  /*3520*/  ISETP.NE.U32.AND P3, PT, R120, RZ, PT ;  /* 0x000000ff7800720c */ /* 0x000fe20003f65070 */
[C---:B---3--:R-:W-:Y:S01]  /*3530*/  IMAD.WIDE R18, R187.reuse, 0x4, R18 ;  /* 0x00000004bb127825 */ /* 0x048fe200078e0212 */
[----:B------:R-:W-:Y:S01]  /*3540*/  SEL R116, RZ, 0x4, P1 ;  /* 0x00000004ff747807 */ /* 0x000fe20000800000 */
[----:B------:R3:W-:Y:S01]  /*3550*/  LDGSTS.E [R189+0x2400], desc[UR20][R28.64], P6 ;  /* 0x024000001cbd7fae */ /* 0x0007e2000b1a1014 */
[----:B------:R-:W-:Y:S01]  /*3560*/  SEL R122, R122, RZ, P2 ;  /* 0x000000ff7a7a7207 */ /* 0x000fe20001000000 */
[C---:B----4-:R-:W-:Y:S01]  /*3570*/  IMAD.WIDE R20, R187.reuse, 0x4, R20 ;  /* 0x00000004bb147825 */ /* 0x050fe200078e0214 */
[----:B------:R-:W-:Y:S01]  /*3580*/  SEL R112, R112, RZ, P2 ;  /* 0x000000ff70707207 */ /* 0x000fe20001000000 */
[----:B------:R4:W-:Y:S01]  /*3590*/  LDGSTS.E [R189+0x2800], desc[UR20][R30.64], P6 ;  /* 0x028000001ebd7fae */ /* 0x0009e2000b1a1014 */
[----:B------:R-:W-:Y:S01]  /*35a0*/  SEL R114, R114, RZ, P2 ;  /* 0x000000ff72727207 */ /* 0x000fe20001000000 */
[C---:B-----5:R-:W-:Y:S01]  /*35b0*/  IMAD.WIDE R22, R187.reuse, 0x4, R22 ;  /* 0x00000004bb167825 */ /* 0x060fe200078e0216 */
[----:B------:R-:W-:Y:S01]  /*35c0*/  SEL R116, R116, RZ, P2 ;  /* 0x000000ff74747207 */ /* 0x000fe20001000000 */
[----:B------:R5:W-:Y:S01]  /*35d0*/  LDGSTS.E [R189+0x2c00], desc[UR20][R32.64], P6 ;  /* 0x02c0000020bd7fae */ /* 0x000be2000b1a1014 */
[----:B------:R-:W-:Y:S01]  /*35e0*/  SEL R124, R124, RZ, P2 ;  /* 0x000000ff7c7c7207 */ /* 0x000fe20001000000 */
[C---:B-1----:R-:W-:Y:S01]  /*35f0*/  IMAD.WIDE R24, R187.reuse, 0x4, R24 ;  /* 0x00000004bb187825 */ /* 0x042fe200078e0218 */
[----:B------:R-:W-:Y:S01]  /*3600*/  ISETP.NE.U32.AND P2, PT, R122, RZ, PT ;  /* 0x000000ff7a00720c */ /* 0x000fe20003f45070 */
[----:B------:R1:W-:Y:S01]  /*3610*/  LDGSTS.E [R189+0x3000], desc[UR20][R34.64], P6 ;  /* 0x0300000022bd7fae */ /* 0x0003e2000b1a1014 */
[----:B------:R-:W-:Y:S01]  /*3620*/  ISETP.NE.U32.AND P1, PT, R124, RZ, PT ;  /* 0x000000ff7c00720c */ /* 0x000fe20003f25070 */
[C---:B--2---:R-:W-:Y:S01]  /*3630*/  IMAD.WIDE R26, R187.reuse, 0x4, R26 ;  /* 0x00000004bb1a7825 */ /* 0x044fe200078e021a */
[----:B------:R-:W-:Y:S01]  /*3640*/  SHF.R.S32.HI R48, RZ, 0x1f, R185 ;  /* 0x0000001fff307819 */ /* 0x000fe200000114b9 */
[----:B------:R2:W-:Y:S02]  /*3650*/  LDGSTS.E [R189+0x3400], desc[UR20][R36.64], P6 ;  /* 0x0340000024bd7fae */ /* 0x0005e4000b1a1014 */
[----:B---3--:R-:W-:-:S02]  /*3660*/  IMAD.WIDE R28, R187, 0x4, R28 ;  /* 0x00000004bb1c7825 */ /* 0x008fc400078e021c */
[----:B------:R3:W-:Y:S02]  /*3670*/  LDGSTS.E [R189+0x3800], desc[UR20][R38.64], P6 ;  /* 0x0380000026bd7fae */ /* 0x0007e4000b1a1014 */
[C---:B----4-:R-:W-:Y:S02]  /*3680*/  IMAD.WIDE R30, R187.reuse, 0x4, R30 ;  /* 0x00000004bb1e7825 */ /* 0x050fe400078e021e */
[----:B------:R4:W-:Y:S02]  /*3690*/  LDGSTS.E [R189+0x3c00], desc[UR20][R40.64], P6 ;  /* 0x03c0000028bd7fae */ /* 0x0009e4000b1a1014 */
[C---:B-----5:R-:W-:Y:S02]  /*36a0*/  IMAD.WIDE R32, R187.reuse, 0x4, R32 ;  /* 0x00000004bb207825 */ /* 0x060fe400078e0220 */
[----:B------:R5:W-:Y:S02]  /*36b0*/  LDGSTS.E [R189+0x4000], desc[UR20][R52.64], P6 ;  /* 0x0400000034bd7fae */ /* 0x000be4000b1a1014 */
[----:B-1----:R-:W-:-:S02]  /*36c0*/  IMAD.WIDE R34, R187, 0x4, R34 ;  /* 0x00000004bb227825 */ /* 0x002fc400078e0222 */
[----:B------:R1:W-:Y:S02]  /*36d0*/  LDGSTS.E [R189+0x4400], desc[UR20][R56.64], P6 ;  /* 0x0440000038bd7fae */ /* 0x0003e4000b1a1014 */
[C---:B--2---:R-:W-:Y:S02]  /*36e0*/  IMAD.WIDE R36, R187.reuse, 0x4, R36 ;  /* 0x00000004bb247825 */ /* 0x044fe400078e0224 */
[----:B------:R2:W-:Y:S02]  /*36f0*/  LDGSTS.E [R189+0x4800], desc[UR20][R58.64], P6 ;  /* 0x048000003abd7fae */ /* 0x0005e4000b1a1014 */
[C---:B---3--:R-:W-:Y:S02]  /*3700*/  IMAD.WIDE R38, R187.reuse, 0x4, R38 ;  /* 0x00000004bb267825 */ /* 0x048fe400078e0226 */
[----:B------:R3:W-:Y:S02]  /*3710*/  LDGSTS.E [R189+0x4c00], desc[UR20][R60.64], P6 ;  /* 0x04c000003cbd7fae */ /* 0x0007e4000b1a1014 */
[----:B----4-:R-:W-:-:S02]  /*3720*/  IMAD.WIDE R40, R187, 0x4, R40 ;  /* 0x00000004bb287825 */ /* 0x010fc400078e0228 */
[----:B------:R4:W-:Y:S02]  /*3730*/  LDGSTS.E [R189+0x5000], desc[UR20][R62.64], P6 ;  /* 0x050000003ebd7fae */ /* 0x0009e4000b1a1014 */
[C---:B-----5:R-:W-:Y:S02]  /*3740*/  IMAD.WIDE R52, R187.reuse, 0x4, R52 ;  /* 0x00000004bb347825 */ /* 0x060fe400078e0234 */
[----:B------:R5:W-:Y:S02]  /*3750*/  LDGSTS.E [R189+0x5400], desc[UR20][R64.64], P6 ;  /* 0x0540000040bd7fae */ /* 0x000be4000b1a1014 */
[C---:B-1----:R-:W-:Y:S02]  /*3760*/  IMAD.WIDE R56, R187.reuse, 0x4, R56 ;  /* 0x00000004bb387825 */ /* 0x042fe400078e0238 */
[----:B------:R1:W-:Y:S02]  /*3770*/  LDGSTS.E [R189+0x5800], desc[UR20][R84.64], P6 ;  /* 0x0580000054bd7fae */ /* 0x0003e4000b1a1014 */
[----:B--2---:R-:W-:-:S02]  /*3780*/  IMAD.WIDE R58, R187, 0x4, R58 ;  /* 0x00000004bb3a7825 */ /* 0x004fc400078e023a */
[----:B------:R2:W-:Y:S02]  /*3790*/  LDGSTS.E [R189+0x5c00], desc[UR20][R82.64], P6 ;  /* 0x05c0000052bd7fae */ /* 0x0005e4000b1a1014 */
[C---:B---3--:R-:W-:Y:S02]  /*37a0*/  IMAD.WIDE R60, R187.reuse, 0x4, R60 ;  /* 0x00000004bb3c7825 */ /* 0x048fe400078e023c */
[----:B------:R3:W-:Y:S02]  /*37b0*/  LDGSTS.E [R189+0x6000], desc[UR20][R80.64], P6 ;  /* 0x0600000050bd7fae */ /* 0x0007e4000b1a1014 */
[C---:B----4-:R-:W-:Y:S02]  /*37c0*/  IMAD.WIDE R62, R187.reuse, 0x4, R62 ;  /* 0x00000004bb3e7825 */ /* 0x050fe400078e023e */
[----:B------:R4:W-:Y:S02]  /*37d0*/  LDGSTS.E [R189+0x6400], desc[UR20][R78.64], P6 ;  /* 0x064000004ebd7fae */ /* 0x0009e4000b1a1014 */
[----:B-----5:R-:W-:-:S02]  /*37e0*/  IMAD.WIDE R64, R187, 0x4, R64 ;  /* 0x00000004bb407825 */ /* 0x020fc400078e0240 */
[----:B------:R5:W-:Y:S02]  /*37f0*/  LDGSTS.E [R189+0x6800], desc[UR20][R76.64], P6 ;  /* 0x068000004cbd7fae */ /* 0x000be4000b1a1014 */
[C---:B-1----:R-:W-:Y:S02]  /*3800*/  IMAD.WIDE R84, R187.reuse, 0x4, R84 ;  /* 0x00000004bb547825 */ /* 0x042fe400078e0254 */
[----:B------:R1:W-:Y:S02]  /*3810*/  LDGSTS.E [R189+0x6c00], desc[UR20][R74.64], P6 ;  /* 0x06c000004abd7fae */ /* 0x0003e4000b1a1014 */
[C---:B--2---:R-:W-:Y:S02]  /*3820*/  IMAD.WIDE R82, R187.reuse, 0x4, R82 ;  /* 0x00000004bb527825 */ /* 0x044fe400078e0252 */
[----:B------:R2:W-:Y:S02]  /*3830*/  LDGSTS.E [R189+0x7000], desc[UR20][R72.64], P6 ;  /* 0x0700000048bd7fae */ /* 0x0005e4000b1a1014 */
[----:B---3--:R-:W-:-:S02]  /*3840*/  IMAD.WIDE R80, R187, 0x4, R80 ;  /* 0x00000004bb507825 */ /* 0x008fc400078e0250 */
[----:B------:R3:W-:Y:S02]  /*3850*/  LDGSTS.E [R189+0x7400], desc[UR20][R66.64], P6 ;  /* 0x0740000042bd7fae */ /* 0x0007e4000b1a1014 */
[C---:B----4-:R-:W-:Y:S02]  /*3860*/  IMAD.WIDE R78, R187.reuse, 0x4, R78 ;  /* 0x00000004bb4e7825 */ /* 0x050fe400078e024e */
[----:B------:R4:W-:Y:S02]  /*3870*/  LDGSTS.E [R189+0x7800], desc[UR20][R54.64], P6 ;  /* 0x0780000036bd7fae */ /* 0x0009e4000b1a1014 */
[C---:B-----5:R-:W-:Y:S02]  /*3880*/  IMAD.WIDE R76, R187.reuse, 0x4, R76 ;  /* 0x00000004bb4c7825 */ /* 0x060fe400078e024c */
[----:B------:R5:W-:Y:S01]  /*3890*/  LDGSTS.E [R189+0x7c00], desc[UR20][R42.64], P6 ;  /* 0x07c000002abd7fae */ /* 0x000be2000b1a1014 */
[----:B------:R-:W-:Y:S01]  /*38a0*/  ISETP.NE.U32.AND P6, PT, R112, RZ, PT ;  /* 0x000000ff7000720c */ /* 0x000fe20003fc5070 */
[----:B-1----:R-:W-:-:S02]  /*38b0*/  IMAD.WIDE R74, R187, 0x4, R74 ;  /* 0x00000004bb4a7825 */ /* 0x002fc400078e024a */
[----:B------:R-:W0:Y:S02]  /*38c0*/  LDGDEPBAR ;  /* 0x00000000000079af */ /* 0x000e240000000000 */
[C---:B--2---:R-:W-:Y:S01]  /*38d0*/  IMAD.WIDE R72, R187.reuse, 0x4, R72 ;  /* 0x00000004bb487825 */ /* 0x044fe200078e0248 */
[----:B------:R-:W-:Y:S03]  /*38e0*/  BAR.SYNC.DEFER_BLOCKING 0x0 ;  /* 0x0000000000007b1d */ /* 0x000fe60000010000 */
[----:B---3--:R-:W-:-:S04]  /*38f0*/  IMAD.WIDE R66, R187, 0x4, R66 ;  /* 0x00000004bb427825 */ /* 0x008fc800078e0242 */
[----:B----4-:R-:W-:-:S04]  /*3900*/  IMAD.WIDE R54, R187, 0x4, R54 ;  /* 0x00000004bb367825 */ /* 0x010fc800078e0236 */
[----:B-----5:R-:W-:-:S04]  /*3910*/  IMAD.WIDE R42, R187, 0x4, R42 ;  /* 0x00000004bb2a7825 */ /* 0x020fc800078e022a */
[----:B------:R-:W-:Y:S01]  /*3920*/  IMAD.SHL.U32 R51, R185, 0x4, RZ ;  /* 0x00000004b9337824 */ /* 0x000fe200078e00ff */
[----:B------:R-:W-:Y:S01]  /*3930*/  @!PT LDS RZ, [RZ] ;  /* 0x00000000fffff984 */ /* 0x000fe20000000800 */
[----:B------:R-:W-:Y:S01]  /*3940*/  @!PT LDS RZ, [RZ] ;  /* 0x00000000fffff984 */ /* 0x000fe20000000800 */
[----:B------:R-:W-:Y:S01]  /*3950*/  @!PT LDS RZ, [RZ] ;  /* 0x00000000fffff984 */ /* 0x000fe20000000800 */
[----:B------:R1:W-:Y:S01]  /*3960*/  LDGSTS.E [R209+0x1a000], desc[UR20][R2.64], P0 ;  /* 0x1a00000002d17fae */ /* 0x0003e200081a1014 */
[----:B------:R-:W-:-:S03]  /*3970*/  ISETP.NE.AND P0, PT, R126, RZ, PT ;  /* 0x000000ff7e00720c */ /* 0x000fc60003f05270 */
[----:B------:R1:W-:Y:S04]  /*3980*/  LDGSTS.E [R207+0x1a000], desc[UR20][R4.64], P5 ;  /* 0x1a00000004cf7fae */ /* 0x0003e8000a9a1014 */
[----:B------:R1:W-:Y:S01]  /*3990*/  LDGSTS.E [R205+0x1a000], desc[UR20][R6.64], P4 ;  /* 0x1a00000006cd7fae */ /* 0x0003e2000a1a1014 */
[----:B------:R-:W-:-:S03]  /*39a0*/  ISETP.NE.U32.AND P4, PT, R114, RZ, PT ;  /* 0x000000ff7200720c */ /* 0x000fc60003f85070 */
[----:B------:R1:W-:Y:S01]  /*39b0*/  LDGSTS.E [R203+0x1a000], desc[UR20][R8.64], P3 ;  /* 0x1a00000008cb7fae */ /* 0x0003e200099a1014 */
[----:B------:R-:W-:-:S03]  /*39c0*/  ISETP.NE.U32.AND P3, PT, R116, RZ, PT ;  /* 0x000000ff7400720c */ /* 0x000fc60003f65070 */
[----:B------:R1:W-:Y:S04]  /*39d0*/  LDGSTS.E [R201+0x1a000], desc[UR20][R194.64], P2 ;  /* 0x1a000000c2c97fae */ /* 0x0003e800091a1014 */
[----:B------:R1:W-:Y:S04]  /*39e0*/  LDGSTS.E [R199+0x1a000], desc[UR20][R196.64], P6 ;  /* 0x1a000000c4c77fae */ /* 0x0003e8000b1a1014 */
[----:B------:R1:W-:Y:S04]  /*39f0*/  LDGSTS.E [R193+0x1a000], desc[UR20][R46.64], P4 ;  /* 0x1a0000002ec17fae */ /* 0x0003e8000a1a1014 */
[----:B------:R1:W-:Y:S04]  /*3a00*/  LDGSTS.E [R191+0x1a000], desc[UR20][R44.64], P3 ;  /* 0x1a0000002cbf7fae */ /* 0x0003e800099a1014 */
[----:B------:R-:W0:Y:S04]  /*3a10*/  LDGDEPBAR ;  /* 0x00000000000079af */ /* 0x000e280000000000 */
[----:B------:R1:W-:Y:S04]  /*3a20*/  LDGSTS.E [R189+0x8000], desc[UR20][R10.64], P1 ;  /* 0x080000000abd7fae */ /* 0x0003e800089a1014 */
        /* <DEDUP_REMOVED lines=30> */
[----:B------:R1:W-:Y:S01]  /*3c10*/  LDGSTS.E [R189+0xfc00], desc[UR20][R42.64], P1 ;  /* 0x0fc000002abd7fae */ /* 0x0003e200089a1014 */
[----:B------:R-:W-:-:S03]  /*3c20*/  ISETP.NE.U32.AND P1, PT, RZ, UR9, PT ;  /* 0x00000009ff007c0c */ /* 0x000fc6000bf25070 */
[----:B------:R-:W0:Y:S01]  /*3c30*/  LDGDEPBAR ;  /* 0x00000000000079af */ /* 0x000e220000000000 */
[----:B------:R-:W-:Y:S01]  /*3c40*/  ISETP.LT.OR P2, PT, R89, 0x20, P1 ;  /* 0x000000205900780c */ /* 0x000fe20000f41670 */
[----:B------:R-:W-:-:S04]  /*3c50*/  DEPBAR.LE SB0, 0x2 ;  /* 0x000080800000791a */ /* 0x000fc80000000000 */
[----:B------:R-:W-:Y:S08]  /*3c60*/  BAR.SYNC.DEFER_BLOCKING 0x0 ;  /* 0x0000000000007b1d */ /* 0x000ff00000010000 */
[----:B-1----:R-:W-:Y:S05]  /*3c70*/  @P2 BRA `(.L_x_6) ;  /* 0x0000000000842947 */ /* 0x002fea0003800000 */
[----:B------:R-:W-:Y:S02]  /*3c80*/  UIADD3 UR4, UPT, UPT, UR10, 0x18000, URZ ;  /* 0x000180000a047890 */ /* 0x000fe4000fffe0ff */
[----:B------:R-:W-:Y:S02]  /*3c90*/  USHF.R.U32.HI UR8, URZ, 0x4, UR10 ;  /* 0x00000004ff087899 */ /* 0x000fe4000801160a */
[----:B------:R-:W-:Y:S02]  /*3ca0*/  USHF.R.U32.HI UR4, URZ, 0x4, UR4 ;  /* 0x00000004ff047899 */ /* 0x000fe40008011604 */
[----:B------:R-:W-:Y:S02]  /*3cb0*/  USGXT.U32 UR8, UR8, 0xe ;  /* 0x0000000e0808789a */ /* 0x000fe40008000000 */
[----:B------:R-:W-:Y:S02]  /*3cc0*/  USGXT.U32 UR6, UR4, 0xe ;  /* 0x0000000e0406789a */ /* 0x000fe40008000000 */
[----:B------:R-:W-:-:S02]  /*3cd0*/  UIADD3 UR28, UP1, UPT, UR8, 0x2, URZ ;  /* 0x00000002081c7890 */ /* 0x000fc4000ff3e0ff */
[----:B------:R-:W-:Y:S01]  /*3ce0*/  UIADD3 UR26, UP0, UPT, UR6, 0x2, URZ ;  /* 0x00000002061a7890 */ /* 0x000fe2000ff1e0ff */
[----:B------:R-:W-:Y:S01]  /*3cf0*/  UMOV UR4, URZ ;  /* 0x000000ff00047c82 */ /* 0x000fe20008000000 */
[----:B------:R-:W-:Y:S01]  /*3d00*/  UMOV UR30, 0x0 ;  /* 0x00000000001e7882 */ /* 0x000fe20000000000 */
[----:B------:R-:W-:Y:S02]  /*3d10*/  UIADD3.X UR29, UPT, UPT, UR4, 0x40004040, URZ, UP1, !UPT ;  /* 0x40004040041d7890 */ /* 0x000fe40008ffe4ff */
[----:B------:R-:W-:Y:S02]  /*3d20*/  UIADD3.X UR27, UPT, UPT, UR4, 0x40004040, URZ, UP0, !UPT ;  /* 0x40004040041b7890 */ /* 0x000fe400087fe4ff */
[----:B------:R-:W-:Y:S02]  /*3d30*/  UIADD3.64 UR16, UPT, UPT, UR28, 0x2, URZ ;  /* 0x000000021c107897 */ /* 0x000fe4000fffe0ff */
[----:B------:R-:W-:Y:S02]  /*3d40*/  UIADD3.64 UR14, UPT, UPT, UR26, 0x2, URZ ;  /* 0x000000021a0e7897 */ /* 0x000fe4000fffe0ff */
[----:B------:R-:W-:-:S02]  /*3d50*/  UIADD3.64 UR24, UPT, UPT, UR28, 0x4, URZ ;  /* 0x000000041c187897 */ /* 0x000fc4000fffe0ff */
[----:B------:R-:W-:Y:S01]  /*3d60*/  UIADD3.64 UR18, UPT, UPT, UR26, 0x4, URZ ;  /* 0x000000041a127897 */ /* 0x000fe2000fffe0ff */
[----:B------:R-:W-:Y:S01]  /*3d70*/  UMOV UR31, 0x4400910 ;  /* 0x04400910001f7882 */ /* 0x000fe20000000000 */
[----:B------:R-:W-:Y:S01]  /*3d80*/  UMOV UR9, 0x40004040 ;  /* 0x4000404000097882 */ /* 0x000fe20000000000 */
[----:B------:R-:W-:Y:S01]  /*3d90*/  UMOV UR7, 0x40004040 ;  /* 0x4000404000077882 */ /* 0x000fe20000000000 */
[----:B------:R-:W-:Y:S01]  /*3da0*/  UMOV UR32, 0x0 ;  /* 0x0000000000207882 */ /* 0x000fe20000000000 */
[----:B------:R-:W-:Y:S01]  /*3db0*/  UMOV UR33, 0x4400910 ;  /* 0x0440091000217882 */ /* 0x000fe20000000000 */
[----:B------:R-:W-:Y:S01]  /*3dc0*/  UMOV UR34, 0x0 ;  /* 0x0000000000227882 */ /* 0x000fe20000000000 */
[----:B------:R-:W-:Y:S01]  /*3dd0*/  UMOV UR35, 0x4400910 ;  /* 0x0440091000237882 */ /* 0x000fe20000000000 */
[----:B------:R-:W-:Y:S01]  /*3de0*/  UMOV UR4, UR12 ;  /* 0x0000000c00047c82 */ /* 0x000fe20008000000 */
[----:B------:R-:W-:Y:S01]  /*3df0*/  UMOV UR5, URZ ;  /* 0x000000ff00057c82 */ /* 0x000fe20008000000 */
[----:B------:R1:W-:Y:S01]  /*3e00*/  UTCHMMA gdesc[UR6], gdesc[UR8], tmem[UR22], tmem[UR30], idesc[UR31], !UPT ;  /* 0x00ff1e08060075ea */ /* 0x0003e2000f800016 */
[----:B------:R-:W-:Y:S01]  /*3e10*/  UMOV UR36, 0x0 ;  /* 0x0000000000247882 */ /* 0x000fe20000000000 */
[----:B------:R-:W-:Y:S01]  /*3e20*/  UMOV UR37, 0x4400910 ;  /* 0x0440091000257882 */ /* 0x000fe20000000000 */
[----:B------:R1:W-:Y:S01]  /*3e30*/  UTCHMMA gdesc[UR26], gdesc[UR28], tmem[UR22], tmem[UR32], idesc[UR33], UPT ;  /* 0x00ff201c1a0075ea */ /* 0x0003e2000b800016 */
[----:B------:R-:W-:Y:S01]  /*3e40*/  UMOV UR4, UR4 ;  /* 0x0000000400047c82 */ /* 0x000fe20008000000 */
[----:B------:R1:W-:Y:S01]  /*3e50*/  UTCHMMA gdesc[UR14], gdesc[UR16], tmem[UR22], tmem[UR34], idesc[UR35], UPT ;  /* 0x00ff22100e0075ea */ /* 0x0003e2000b800016 */
[----:B------:R1:W-:Y:S01]  /*3e60*/  UTCHMMA gdesc[UR18], gdesc[UR24], tmem[UR22], tmem[UR36], idesc[UR37], UPT ;  /* 0x00ff2418120075ea */ /* 0x0003e2000b800016 */
[----:B------:R1:W-:Y:S01]  /*3e70*/  UTCBAR [UR4], URZ ;  /* 0x000000ff040073e9 */ /* 0x0003e200080000ff */
[----:B------:R-:W-:Y:S01]  /*3e80*/  NOP ;  /* 0x0000000000007918 */ /* 0x000fe20000000000 */
.L_x_6:
[----:B------:R-:W-:Y:S01]  /*3e90*/  VIADD R112, R86, 0xffffffc0 ;  /* 0xffffffc056707836 */ /* 0x000fe20000000000 */
[----:B------:R-:W-:Y:S01]  /*3ea0*/  SHF.L.U64.HI R49, R185, 0x2, R48 ;  /* 0x00000002b9317819 */ /* 0x000fe20000010230 */
[----:B------:R-:W-:Y:S01]  /*3eb0*/  BAR.SYNC.DEFER_BLOCKING 0x0 ;  /* 0x0000000000007b1d */ /* 0x000fe20000010000 */
[-C--:B------:R-:W-:Y:S02]  /*3ec0*/  IADD3 R2, P2, PT, R2, R51.reuse, RZ ;  /* 0x0000003302027210 */ /* 0x080fe40007f5e0ff */
[----:B------:R-:W-:Y:S02]  /*3ed0*/  ISETP.GE.AND P3, PT, R71, R112, PT ;  /* 0x000000704700720c */ /* 0x000fe40003f66270 */
[----:B------:R-:W-:Y:S01]  /*3ee0*/  IADD3 R4, P4, PT, R4, R51, RZ ;  /* 0x0000003304047210 */ /* 0x000fe20007f9e0ff */
[--C-:B------:R-:W-:Y:S01]  /*3ef0*/  IMAD.X R3, R3, 0x1, R49.reuse, P2 ;  /* 0x0000000103037824 */ /* 0x100fe200010e0631 */
[----:B------:R-:W-:Y:S01]  /*3f00*/  ISETP.GT.AND P2, PT, R89, 0x5f, PT ;  /* 0x0000005f5900780c */ /* 0x000fe20003f44270 */
[----:B-1----:R-:W-:Y:S01]  /*3f10*/  UMOV UR4, URZ ;  /* 0x000000ff00047c82 */ /* 0x002fe20008000000 */
[----:B------:R-:W-:Y:S01]  /*3f20*/  SEL R50, RZ, 0x4, P3 ;  /* 0x00000004ff327807 */ /* 0x000fe20001800000 */
[----:B------:R-:W-:-:S03]  /*3f30*/  IMAD.X R5, R5, 0x1, R49, P4 ;  /* 0x0000000105057824 */ /* 0x000fc600020e0631 */
[----:B------:R-:W-:-:S04]  /*3f40*/  SEL R50, R50, RZ, P2 ;  /* 0x000000ff32327207 */ /* 0x000fc80001000000 */
[----:B------:R-:W-:-:S13]  /*3f50*/  ISETP.NE.U32.AND P3, PT, R50, RZ, PT ;  /* 0x000000ff3200720c */ /* 0x000fda0003f65070 */
[----:B------:R-:W-:Y:S01]  /*3f60*/  @!PT LDS RZ, [RZ] ;  /* 0x00000000fffff984 */ /* 0x000fe20000000800 */
[----:B------:R-:W-:Y:S01]  /*3f70*/  @!PT LDS RZ, [RZ] ;  /* 0x00000000fffff984 */ /* 0x000fe20000000800 */
[----:B------:R-:W-:Y:S01]  /*3f80*/  @!PT LDS RZ, [RZ] ;  /* 0x00000000fffff984 */ /* 0x000fe20000000800 */
[----:B------:R1:W-:Y:S01]  /*3f90*/  LDGSTS.E [R209+0x1c000], desc[UR20][R2.64], P3 ;  /* 0x1c00000002d17fae */ /* 0x0003e200099a1014 */
[----:B------:R-:W-:-:S04]  /*3fa0*/  ISETP.GE.AND P3, PT, R93, R112, PT ;  /* 0x000000705d00720c */ /* 0x000fc80003f66270 */
[----:B------:R-:W-:-:S04]  /*3fb0*/  SEL R50, RZ, 0x4, P3 ;  /* 0x00000004ff327807 */ /* 0x000fc80001800000 */
[----:B------:R-:W-:Y:S02]  /*3fc0*/  SEL R50, R50, RZ, P2 ;  /* 0x000000ff32327207 */ /* 0x000fe40001000000 */
[----:B-1----:R-:W-:Y:S02]  /*3fd0*/  IADD3 R2, P4, PT, R6, R51, RZ ;  /* 0x0000003306027210 */ /* 0x002fe40007f9e0ff */
[----:B------:R-:W-:-:S03]  /*3fe0*/  ISETP.NE.U32.AND P3, PT, R50, RZ, PT ;  /* 0x000000ff3200720c */ /* 0x000fc60003f65070 */
[----:B------:R-:W-:-:S10]  /*3ff0*/  IMAD.X R3, R7, 0x1, R49, P4 ;  /* 0x0000000107037824 */ /* 0x000fd400020e0631 */
[----:B------:R1:W-:Y:S01]  /*4000*/  LDGSTS.E [R207+0x1c000], desc[UR20][R4.64], P3 ;  /* 0x1c00000004cf7fae */ /* 0x0003e200099a1014 */
[----:B------:R-:W-:-:S04]  /*4010*/  ISETP.GE.AND P3, PT, R95, R112, PT ;  /* 0x000000705f00720c */ /* 0x000fc80003f66270 */
[----:B------:R-:W-:-:S04]  /*4020*/  SEL R50, RZ, 0x4, P3 ;  /* 0x00000004ff327807 */ /* 0x000fc80001800000 */
[----:B------:R-:W-:Y:S02]  /*4030*/  SEL R50, R50, RZ, P2 ;  /* 0x000000ff32327207 */ /* 0x000fe40001000000 */
[----:B-1----:R-:W-:Y:S02]  /*4040*/  IADD3 R4, P4, PT, R8, R51, RZ ;  /* 0x0000003308047210 */ /* 0x002fe40007f9e0ff */
[----:B------:R-:W-:Y:S02]  /*4050*/  ISETP.NE.U32.AND P3, PT, R50, RZ, PT ;  /* 0x000000ff3200720c */ /* 0x000fe40003f65070 */
[----:B------:R-:W-:Y:S01]  /*4060*/  SHF.R.S32.HI R50, RZ, 0x1f, R187 ;  /* 0x0000001fff327819 */ /* 0x000fe200000114bb */
[----:B------:R-:W-:Y:S01]  /*4070*/  IMAD.X R5, R9, 0x1, R49, P4 ;  /* 0x0000000109057824 */ /* 0x000fe200020e0631 */
[----:B------:R-:W-:-:S09]  /*4080*/  ISETP.GE.AND P4, PT, R179, R112, PT ;  /* 0x00000070b300720c */ /* 0x000fd20003f86270 */
[----:B------:R1:W-:Y:S01]  /*4090*/  LDGSTS.E [R205+0x1c000], desc[UR20][R2.64], P3 ;  /* 0x1c00000002cd7fae */ /* 0x0003e200099a1014 */
[----:B------:R-:W-:-:S04]  /*40a0*/  ISETP.GE.AND P3, PT, R173, R112, PT ;  /* 0x00000070ad00720c */ /* 0x000fc80003f66270 */
[----:B------:R-:W-:-:S04]  /*40b0*/  SEL R6, RZ, 0x4, P3 ;  /* 0x00000004ff067807 */ /* 0x000fc80001800000 */
[----:B------:R-:W-:Y:S02]  /*40c0*/  SEL R6, R6, RZ, P2 ;  /* 0x000000ff06067207 */ /* 0x000fe40001000000 */
[----:B-1----:R-:W-:Y:S02]  /*40d0*/  SEL R2, RZ, 0x4, P4 ;  /* 0x00000004ff027807 */ /* 0x002fe40002000000 */
[----:B------:R-:W-:Y:S02]  /*40e0*/  ISETP.NE.U32.AND P3, PT, R6, RZ, PT ;  /* 0x000000ff0600720c */ /* 0x000fe40003f65070 */
[----:B------:R-:W-:-:S11]  /*40f0*/  SEL R2, R2, RZ, P2 ;  /* 0x000000ff02027207 */ /* 0x000fd60001000000 */
[----:B------:R1:W-:Y:S01]  /*4100*/  LDGSTS.E [R203+0x1c000], desc[UR20][R4.64], P3 ;  /* 0x1c00000004cb7fae */ /* 0x0003e200099a1014 */
[----:B------:R-:W-:-:S04]  /*4110*/  ISETP.GE.AND P3, PT, R177, R112, PT ;  /* 0x00000070b100720c */ /* 0x000fc80003f66270 */
[----:B------:R-:W-:Y:S02]  /*4120*/  SEL R6, RZ, 0x4, P3 ;  /* 0x00000004ff067807 */ /* 0x000fe40001800000 */
[----:B------:R-:W-:Y:S02]  /*4130*/  ISETP.NE.U32.AND P3, PT, R2, RZ, PT ;  /* 0x000000ff0200720c */ /* 0x000fe40003f65070 */
[----:B------:R-:W-:-:S04]  /*4140*/  SEL R6, R6, RZ, P2 ;  /* 0x000000ff06067207 */ /* 0x000fc80001000000 */
[----:B------:R-:W-:Y:S02]  /*4150*/  ISETP.NE.U32.AND P4, PT, R6, RZ, PT ;  /* 0x000000ff0600720c */ /* 0x000fe40003f85070 */
[----:B------:R-:W-:-:S05]  /*4160*/  IADD3 R6, P5, PT, R194, R51, RZ ;  /* 0x00000033c2067210 */ /* 0x000fca0007fbe0ff */
[----:B------:R-:W-:Y:S01]  /*4170*/  IMAD.X R7, R195, 0x1, R49, P5 ;  /* 0x00000001c3077824 */ /* 0x000fe200028e0631 */
[----:B------:R-:W-:Y:S01]  /*4180*/  IADD3 R8, P5, PT, R196, R51, RZ ;  /* 0x00000033c4087210 */ /* 0x000fe20007fbe0ff */
[----:B------:R-:W-:-:S04]  /*4190*/  IMAD.SHL.U32 R195, R187, 0x4, RZ ;  /* 0x00000004bbc37824 */ /* 0x000fc800078e00ff */
[----:B------:R-:W-:Y:S01]  /*41a0*/  IMAD.X R9, R197, 0x1, R49, P5 ;  /* 0x00000001c5097824 */ /* 0x000fe200028e0631 */
[----:B------:R-:W-:Y:S01]  /*41b0*/  SHF.L.U64.HI R197, R187, 0x2, R50 ;  /* 0x00000002bbc57819 */ /* 0x000fe20000010232 */
[----:B------:R2:W-:Y:S01]  /*41c0*/  LDGSTS.E [R201+0x1c000], desc[UR20][R6.64], P4 ;  /* 0x1c00000006c97fae */ /* 0x0005e2000a1a1014 */
[----:B------:R-:W-:Y:S02]  /*41d0*/  IADD3 R2, P5, PT, R10, R195, RZ ;  /* 0x000000c30a027210 */ /* 0x000fe40007fbe0ff */
[----:B-1----:R-:W-:Y:S01]  /*41e0*/  IADD3 R4, P4, PT, R46, R51, RZ ;  /* 0x000000332e047210 */ /* 0x002fe20007f9e0ff */
[----:B------:R1:W-:Y:S01]  /*41f0*/  LDGSTS.E [R199+0x1c000], desc[UR20][R8.64], P3 ;  /* 0x1c00000008c77fae */ /* 0x0003e200099a1014 */
[-C--:B------:R-:W-:Y:S01]  /*4200*/  ISETP.GE.AND P3, PT, R181, R112.reuse, PT ;  /* 0x00000070b500720c */ /* 0x080fe20003f66270 */
[----:B------:R-:W-:Y:S02]  /*4210*/  IMAD.X R3, R11, 0x1, R197, P5 ;  /* 0x000000010b037824 */ /* 0x000fe400028e06c5 */
[----:B------:R-:W-:Y:S01]  /*4220*/  IMAD.X R5, R47, 0x1, R49, P4 ;  /* 0x000000012f057824 */ /* 0x000fe200020e0631 */
[----:B------:R-:W-:-:S02]  /*4230*/  ISETP.GE.AND P4, PT, R183, R112, PT ;  /* 0x00000070b700720c */ /* 0x000fc40003f86270 */
[----:B------:R-:W-:Y:S02]  /*4240*/  SEL R114, RZ, 0x4, P3 ;  /* 0x00000004ff727807 */ /* 0x000fe40001800000 */
[-C--:B--2---:R-:W-:Y:S02]  /*4250*/  IADD3 R6, P5, PT, R12, R195.reuse, RZ ;  /* 0x000000c30c067210 */ /* 0x084fe40007fbe0ff */
[----:B------:R-:W-:Y:S02]  /*4260*/  ISETP.GE.AND P3, PT, R87, R112, PT ;  /* 0x000000705700720c */ /* 0x000fe40003f66270 */
[----:B------:R-:W-:Y:S01]  /*4270*/  SEL R112, RZ, 0x4, P4 ;  /* 0x00000004ff707807 */ /* 0x000fe20002000000 */
[----:B------:R-:W-:Y:S01]  /*4280*/  IMAD.X R7, R13, 0x1, R197, P5 ;  /* 0x000000010d077824 */ /* 0x000fe200028e06c5 */
[-C--:B------:R-:W-:Y:S02]  /*4290*/  IADD3 R10, P5, PT, R16, R195.reuse, RZ ;  /* 0x000000c3100a7210 */ /* 0x080fe40007fbe0ff */
[----:B-1----:R-:W-:-:S02]  /*42a0*/  IADD3 R8, P4, PT, R14, R195, RZ ;  /* 0x000000c30e087210 */ /* 0x002fc40007f9e0ff */
[----:B------:R-:W-:Y:S01]  /*42b0*/  SEL R114, R114, RZ, P2 ;  /* 0x000000ff72727207 */ /* 0x000fe20001000000 */
[--C-:B------:R-:W-:Y:S01]  /*42c0*/  IMAD.X R11, R17, 0x1, R197.reuse, P5 ;  /* 0x00000001110b7824 */ /* 0x100fe200028e06c5 */
[-C--:B------:R-:W-:Y:S01]  /*42d0*/  IADD3 R14, P5, PT, R20, R195.reuse, RZ ;  /* 0x000000c3140e7210 */ /* 0x080fe20007fbe0ff */
[--C-:B------:R-:W-:Y:S01]  /*42e0*/  IMAD.X R9, R15, 0x1, R197.reuse, P4 ;  /* 0x000000010f097824 */ /* 0x100fe200020e06c5 */
[-C--:B------:R-:W-:Y:S02]  /*42f0*/  IADD3 R12, P4, PT, R18, R195.reuse, RZ ;  /* 0x000000c3120c7210 */ /* 0x080fe40007f9e0ff */
[----:B------:R-:W-:Y:S01]  /*4300*/  SEL R112, R112, RZ, P2 ;  /* 0x000000ff70707207 */ /* 0x000fe20001000000 */
[--C-:B------:R-:W-:Y:S01]  /*4310*/  IMAD.X R15, R21, 0x1, R197.reuse, P5 ;  /* 0x00000001150f7824 */ /* 0x100fe200028e06c5 */
[-C--:B------:R-:W-:Y:S01]  /*4320*/  IADD3 R18, P5, PT, R24, R195.reuse, RZ ;  /* 0x000000c318127210 */ /* 0x080fe20007fbe0ff */
[----:B------:R-:W-:Y:S01]  /*4330*/  IMAD.X R13, R19, 0x1, R197, P4 ;  /* 0x00000001130d7824 */ /* 0x000fe200020e06c5 */
[----:B------:R-:W-:-:S03]  /*4340*/  IADD3 R16, P4, PT, R22, R195, RZ ;  /* 0x000000c316107210 */ /* 0x000fc60007f9e0ff */
        /* <DEDUP_REMOVED lines=34> */
[--C-:B------:R-:W-:Y:S01]  /*4570*/  IMAD.X R59, R85, 0x1, R197.reuse, P4 ;  /* 0x00000001553b7824 */ /* 0x100fe200020e06c5 */
[----:B------:R-:W-:Y:S02]  /*4580*/  SEL R78, RZ, 0x4, P3 ;  /* 0x00000004ff4e7807 */ /* 0x000fe40001800000 */
[----:B------:R-:W-:Y:S01]  /*4590*/  ISETP.NE.U32.AND P3, PT, R114, RZ, PT ;  /* 0x000000ff7200720c */ /* 0x000fe20003f65070 */
[--C-:B------:R-:W-:Y:S01]  /*45a0*/  IMAD.X R65, R79, 0x1, R197.reuse, P5 ;  /* 0x000000014f417824 */ /* 0x100fe200028e06c5 */
[----:B------:R-:W-:Y:S02]  /*45b0*/  IADD3 R74, P5, PT, R74, R195, RZ ;  /* 0x000000c34a4a7210 */ /* 0x000fe40007fbe0ff */
[----:B------:R-:W-:Y:S02]  /*45c0*/  SEL R78, R78, RZ, P2 ;  /* 0x000000ff4e4e7207 */ /* 0x000fe40001000000 */
[----:B------:R-:W-:Y:S01]  /*45d0*/  ISETP.NE.U32.AND P2, PT, R112, RZ, PT ;  /* 0x000000ff7000720c */ /* 0x000fe20003f45070 */
[----:B------:R-:W-:Y:S01]  /*45e0*/  IMAD.X R75, R75, 0x1, R197, P5 ;  /* 0x000000014b4b7824 */ /* 0x000fe200028e06c5 */
[----:B------:R-:W-:-:S02]  /*45f0*/  IADD3 R44, P5, PT, R44, R51, RZ ;  /* 0x000000332c2c7210 */ /* 0x000fc40007fbe0ff */
[----:B------:R-:W-:-:S03]  /*4600*/  IADD3 R62, P4, PT, R80, R195, RZ ;  /* 0x000000c3503e7210 */ /* 0x000fc60007f9e0ff */
[----:B------:R-:W-:Y:S01]  /*4610*/  IMAD.X R45, R45, 0x1, R49, P5 ;  /* 0x000000012d2d7824 */ /* 0x000fe200028e0631 */
[-C--:B------:R-:W-:Y:S01]  /*4620*/  IADD3 R66, P5, PT, R66, R195.reuse, RZ ;  /* 0x000000c342427210 */ /* 0x080fe20007fbe0ff */
[----:B------:R1:W-:Y:S01]  /*4630*/  LDGSTS.E [R193+0x1c000], desc[UR20][R4.64], P3 ;  /* 0x1c00000004c17fae */ /* 0x0003e200099a1014 */
[--C-:B------:R-:W-:Y:S01]  /*4640*/  IMAD.X R63, R81, 0x1, R197.reuse, P4 ;  /* 0x00000001513f7824 */ /* 0x100fe200020e06c5 */
[-C--:B------:R-:W-:Y:S02]  /*4650*/  IADD3 R76, P4, PT, R76, R195.reuse, RZ ;  /* 0x000000c34c4c7210 */ /* 0x080fe40007f9e0ff */
[--C-:B------:R-:W-:Y:S01]  /*4660*/  IMAD.X R67, R67, 0x1, R197.reuse, P5 ;  /* 0x0000000143437824 */ /* 0x100fe200028e06c5 */
[----:B------:R-:W-:Y:S01]  /*4670*/  ISETP.NE.U32.AND P5, PT, R78, RZ, PT ;  /* 0x000000ff4e00720c */ /* 0x000fe20003fa5070 */
[----:B------:R1:W-:Y:S01]  /*4680*/  LDGSTS.E [R191+0x1c000], desc[UR20][R44.64], P2 ;  /* 0x1c0000002cbf7fae */ /* 0x0003e200091a1014 */
[----:B------:R-:W-:Y:S01]  /*4690*/  IMAD.X R77, R77, 0x1, R197, P4 ;  /* 0x000000014d4d7824 */ /* 0x000fe200020e06c5 */
[----:B------:R-:W-:-:S02]  /*46a0*/  IADD3 R72, P4, PT, R72, R195, RZ ;  /* 0x000000c348487210 */ /* 0x000fc40007f9e0ff */
[----:B------:R-:W0:Y:S01]  /*46b0*/  LDGDEPBAR ;  /* 0x00000000000079af */ /* 0x000e220000000000 */
[----:B------:R-:W-:Y:S02]  /*46c0*/  ISETP.GE.AND P3, PT, R89, 0x40, PT ;  /* 0x000000405900780c */ /* 0x000fe40003f66270 */
[--C-:B------:R-:W-:Y:S01]  /*46d0*/  IMAD.X R73, R73, 0x1, R197.reuse, P4 ;  /* 0x0000000149497824 */ /* 0x100fe200020e06c5 */
[-C--:B------:R-:W-:Y:S02]  /*46e0*/  IADD3 R54, P4, PT, R54, R195.reuse, RZ ;  /* 0x000000c336367210 */ /* 0x080fe40007f9e0ff */
[----:B------:R-:W-:Y:S02]  /*46f0*/  ISETP.GE.AND P2, PT, R89, 0x20, PT ;  /* 0x000000205900780c */ /* 0x000fe40003f46270 */
[----:B------:R1:W-:Y:S01]  /*4700*/  LDGSTS.E [R189+0x10000], desc[UR20][R2.64], P5 ;  /* 0x1000000002bd7fae */ /* 0x0003e2000a9a1014 */
[----:B------:R-:W-:Y:S01]  /*4710*/  IMAD.X R55, R55, 0x1, R197, P4 ;  /* 0x0000000137377824 */ /* 0x000fe200020e06c5 */
[----:B------:R-:W-:-:S02]  /*4720*/  IADD3 R42, P4, PT, R42, R195, RZ ;  /* 0x000000c32a2a7210 */ /* 0x000fc40007f9e0ff */
[----:B------:R1:W-:Y:S03]  /*4730*/  LDGSTS.E [R189+0x10400], desc[UR20][R6.64], P5 ;  /* 0x1040000006bd7fae */ /* 0x0003e6000a9a1014 */
[----:B------:R-:W-:Y:S01]  /*4740*/  IMAD.X R43, R43, 0x1, R197, P4 ;  /* 0x000000012b2b7824 */ /* 0x000fe200020e06c5 */
        /* <DEDUP_REMOVED lines=30> */
[----:B------:R-:W0:Y:S01]  /*4930*/  LDGDEPBAR ;  /* 0x00000000000079af */ /* 0x000e220000000000 */
[----:B------:R-:W-:Y:S05]  /*4940*/  @!P3 BRA `(.L_x_7) ;  /* 0x0000001800b0b947 */ /* 0x000fea0003800000 */
[----:B-1----:R-:W-:Y:S01]  /*4950*/  SHF.R.S32.HI R2, RZ, 0x1f, R88 ;  /* 0x0000001fff027819 */ /* 0x002fe20000011458 */
[----:B------:R-:W1:Y:S01]  /*4960*/  LDC.64 R6, c[0x0][0x388] ;  /* 0x0000e200ff067b82 */ /* 0x000e620000000a00 */
[----:B------:R-:W-:Y:S01]  /*4970*/  IADD3 R55, P4, PT, R88, R175, RZ ;  /* 0x000000af58377210 */ /* 0x000fe20007f9e0ff */
[----:B------:R-:W-:Y:S01]  /*4980*/  IMAD R13, R50, 0xc, RZ ;  /* 0x0000000c320d7824 */ /* 0x000fe200078e02ff */
[----:B------:R-:W-:Y:S01]  /*4990*/  IADD3 R47, P3, PT, R88, R171, RZ ;  /* 0x000000ab582f7210 */ /* 0x000fe20007f7e0ff */
[----:B------:R-:W-:Y:S01]  /*49a0*/  IMAD R17, R48, 0xc, RZ ;  /* 0x0000000c30117824 */ /* 0x000fe200078e02ff */
[-C--:B------:R-:W-:Y:S01]  /*49b0*/  LEA.HI.X.SX32 R122, R175, R2.reuse, 0x1, P4 ;  /* 0x00000002af7a7211 */ /* 0x080fe200020f0eff */
[----:B------:R-:W-:Y:S01]  /*49c0*/  VIADD R86, R86, 0xffffffa0 ;  /* 0xffffffa056567836 */ /* 0x000fe20000000000 */
[C---:B------:R-:W-:Y:S01]  /*49d0*/  IADD3 R39, P4, PT, R88.reuse, R167, RZ ;  /* 0x000000a758277210 */ /* 0x040fe20007f9e0ff */
[----:B------:R-:W2:Y:S01]  /*49e0*/  LDC.64 R8, c[0x0][0x380] ;  /* 0x0000e000ff087b82 */ /* 0x000ea20000000a00 */
[C---:B------:R-:W-:Y:S01]  /*49f0*/  IADD3 R43, P5, PT, R88.reuse, R169, RZ ;  /* 0x000000a9582b7210 */ /* 0x040fe20007fbe0ff */
[----:B------:R-:W-:Y:S01]  /*4a00*/  IMAD.MOV.U32 R14, RZ, RZ, RZ ;  /* 0x000000ffff0e7224 */ /* 0x000fe200078e00ff */
[-C--:B------:R-:W-:Y:S01]  /*4a10*/  LEA.HI.X.SX32 R116, R167, R2.reuse, 0x1, P4 ;  /* 0x00000002a7747211 */ /* 0x080fe200020f0eff */
[----:B------:R-:W-:Y:S01]  /*4a20*/  UMOV UR13, UR12 ;  /* 0x0000000c000d7c82 */ /* 0x000fe20008000000 */
[-C--:B------:R-:W-:Y:S01]  /*4a30*/  LEA.HI.X.SX32 R120, R171, R2.reuse, 0x1, P3 ;  /* 0x00000002ab787211 */ /* 0x080fe200018f0eff */
[----:B------:R-:W-:Y:S01]  /*4a40*/  UMOV UR18, 0x1 ;  /* 0x0000000100127882 */ /* 0x000fe20000000000 */
[C---:B------:R-:W-:Y:S01]  /*4a50*/  IADD3 R27, P4, PT, R88.reuse, R161, RZ ;  /* 0x000000a1581b7210 */ /* 0x040fe20007f9e0ff */
[----:B------:R-:W-:Y:S01]  /*4a60*/  UMOV UR19, 0x2 ;  /* 0x0000000200137882 */ /* 0x000fe20000000000 */
[C---:B------:R-:W-:Y:S01]  /*4a70*/  IADD3 R35, P3, PT, R88.reuse, R165, RZ ;  /* 0x000000a558237210 */ /* 0x040fe20007f7e0ff */
[----:B------:R-:W-:Y:S01]  /*4a80*/  UMOV UR5, URZ ;  /* 0x000000ff00057c82 */ /* 0x000fe20008000000 */
[-C--:B------:R-:W-:Y:S01]  /*4a90*/  LEA.HI.X.SX32 R118, R169, R2.reuse, 0x1, P5 ;  /* 0x00000002a9767211 */ /* 0x080fe200028f0eff */
[----:B------:R-:W-:Y:S01]  /*4aa0*/  UMOV UR6, URZ ;  /* 0x000000ff00067c82 */ /* 0x000fe20008000000 */
[-C--:B------:R-:W-:Y:S01]  /*4ab0*/  LEA.HI.X.SX32 R84, R161, R2.reuse, 0x1, P4 ;  /* 0x00000002a1547211 */ /* 0x080fe200020f0eff */
[----:B------:R-:W-:Y:S01]  /*4ac0*/  UMOV UR7, URZ ;  /* 0x000000ff00077c82 */ /* 0x000fe20008000000 */
[----:B------:R-:W-:Y:S01]  /*4ad0*/  IADD3 R31, P5, PT, R88, R163, RZ ;  /* 0x000000a3581f7210 */ /* 0x000fe20007fbe0ff */
[----:B-1----:R-:W-:Y:S01]  /*4ae0*/  IMAD.WIDE.U32 R6, R187, 0xc, R6 ;  /* 0x0000000cbb067825 */ /* 0x002fe200078e0006 */
[----:B------:R-:W-:-:S02]  /*4af0*/  LEA.HI.X.SX32 R114, R165, R2, 0x1, P3 ;  /* 0x00000002a5727211 */ /* 0x000fc400018f0eff */
[C---:B------:R-:W-:Y:S02]  /*4b00*/  IADD3 R15, P4, PT, R88.reuse, R155, RZ ;  /* 0x0000009b580f7210 */ /* 0x040fe40007f9e0ff */
[C---:B------:R-:W-:Y:S02]  /*4b10*/  IADD3 R23, P3, PT, R88.reuse, R159, RZ ;  /* 0x0000009f58177210 */ /* 0x040fe40007f7e0ff */
[-C--:B------:R-:W-:Y:S01]  /*4b20*/  LEA.HI.X.SX32 R112, R163, R2.reuse, 0x1, P5 ;  /* 0x00000002a3707211 */ /* 0x080fe200028f0eff */
[----:B--2---:R-:W-:Y:S01]  /*4b30*/  IMAD.WIDE.U32 R8, R185, 0xc, R8 ;  /* 0x0000000cb9087825 */ /* 0x004fe200078e0008 */
[-C--:B------:R-:W-:Y:S02]  /*4b40*/  LEA.HI.X.SX32 R78, R155, R2.reuse, 0x1, P4 ;  /* 0x000000029b4e7211 */ /* 0x080fe400020f0eff */
[----:B------:R-:W-:Y:S02]  /*4b50*/  IADD3 R19, P5, PT, R88, R157, RZ ;  /* 0x0000009d58137210 */ /* 0x000fe40007fbe0ff */
[----:B------:R-:W-:-:S02]  /*4b60*/  LEA.HI.X.SX32 R82, R159, R2, 0x1, P3 ;  /* 0x000000029f527211 */ /* 0x000fc400018f0eff */
[C---:B------:R-:W-:Y:S02]  /*4b70*/  IADD3 R3, P4, PT, R88.reuse, R149, RZ ;  /* 0x0000009558037210 */ /* 0x040fe40007f9e0ff */
[C---:B------:R-:W-:Y:S02]  /*4b80*/  IADD3 R11, P3, PT, R88.reuse, R153, RZ ;  /* 0x00000099580b7210 */ /* 0x040fe40007f7e0ff */
[-C--:B------:R-:W-:Y:S02]  /*4b90*/  LEA.HI.X.SX32 R80, R157, R2.reuse, 0x1, P5 ;  /* 0x000000029d507211 */ /* 0x080fe400028f0eff */
        /* <DEDUP_REMOVED lines=28> */
[----:B------:R-:W-:Y:S02]  /*4d60*/  IADD3 R38, P3, PT, R88, R123, RZ ;  /* 0x0000007b58267210 */ /* 0x000fe40007f7e0ff */
[-C--:B------:R-:W-:Y:S02]  /*4d70*/  LEA.HI.X.SX32 R153, R127, R2.reuse, 0x1, P5 ;  /* 0x000000027f997211 */ /* 0x080fe400028f0eff */
[-C--:B------:R-:W-:Y:S01]  /*4d80*/  LEA.HI.X.SX32 R147, R119, R2.reuse, 0x1, P4 ;  /* 0x0000000277937211 */ /* 0x080fe200020f0eff */
[----:B------:R-:W-:Y:S01]  /*4d90*/  IMAD.SHL.U32 R119, R38, 0x4, RZ ;  /* 0x0000000426777824 */ /* 0x000fe200078e00ff */
        /* <DEDUP_REMOVED lines=8> */
[----:B------:R-:W-:Y:S02]  /*4e20*/  SHF.R.S32.HI R4, RZ, 0x1f, R90 ;  /* 0x0000001fff047819 */ /* 0x000fe4000001145a */
[----:B------:R-:W-:Y:S02]  /*4e30*/  IADD3 R26, P4, PT, R90, R109, RZ ;  /* 0x0000006d5a1a7210 */ /* 0x000fe40007f9e0ff */
[----:B------:R-:W-:Y:S02]  /*4e40*/  IADD3 R88, P3, PT, R88, R111, RZ ;  /* 0x0000006f58587210 */ /* 0x000fe40007f7e0ff */
[----:B------:R-:W-:Y:S01]  /*4e50*/  LEA.HI.X.SX32 R137, R109, R4, 0x1, P4 ;  /* 0x000000046d897211 */ /* 0x000fe200020f0eff */
[----:B------:R-:W-:Y:S01]  /*4e60*/  IMAD.SHL.U32 R163, R26, 0x4, RZ ;  /* 0x000000041aa37824 */ /* 0x000fe200078e00ff */
[----:B------:R-:W-:Y:S01]  /*4e70*/  LEA.HI.X.SX32 R139, R111, R2, 0x1, P3 ;  /* 0x000000026f8b7211 */ /* 0x000fe200018f0eff */
[----:B------:R-:W-:Y:S01]  /*4e80*/  IMAD.SHL.U32 R111, R42, 0x4, RZ ;  /* 0x000000042a6f7824 */ /* 0x000fe200078e00ff */
[----:B------:R-:W-:-:S02]  /*4e90*/  IADD3 R20, P4, PT, R90, R103, RZ ;  /* 0x000000675a147210 */ /* 0x000fc40007f9e0ff */
[----:B------:R-:W-:Y:S01]  /*4ea0*/  LEA.HI.X.SX32 R143, R115, R2, 0x1, P5 ;  /* 0x00000002738f7211 */ /* 0x000fe200028f0eff */
[----:B------:R-:W-:Y:S01]  /*4eb0*/  IMAD.SHL.U32 R115, R40, 0x4, RZ ;  /* 0x0000000428737824 */ /* 0x000fe200078e00ff */
[----:B------:R-:W-:Y:S01]  /*4ec0*/  IADD3 R24, P3, PT, R90, R107, RZ ;  /* 0x0000006b5a187210 */ /* 0x000fe20007f7e0ff */
[----:B------:R-:W-:Y:S01]  /*4ed0*/  IMAD.SHL.U32 R185, R20, 0x4, RZ ;  /* 0x0000000414b97824 */ /* 0x000fe200078e00ff */
[----:B------:R-:W-:Y:S02]  /*4ee0*/  SHF.R.S32.HI R2, RZ, 0x1f, R89 ;  /* 0x0000001fff027819 */ /* 0x000fe40000011459 */
[-C--:B------:R-:W-:Y:S01]  /*4ef0*/  LEA.HI.X.SX32 R131, R103, R4.reuse, 0x1, P4 ;  /* 0x0000000467837211 */ /* 0x080fe200020f0eff */
[----:B------:R-:W-:Y:S01]  /*4f00*/  IMAD.SHL.U32 R103, R46, 0x4, RZ ;  /* 0x000000042e677824 */ /* 0x000fe200078e00ff */
[----:B------:R-:W-:Y:S01]  /*4f10*/  IADD3 R22, P5, PT, R90, R105, RZ ;  /* 0x000000695a167210 */ /* 0x000fe20007fbe0ff */
[----:B------:R-:W-:Y:S01]  /*4f20*/  IMAD.SHL.U32 R167, R24, 0x4, RZ ;  /* 0x0000000418a77824 */ /* 0x000fe200078e00ff */
[----:B------:R-:W-:Y:S01]  /*4f30*/  LEA.HI.X.SX32 R135, R107, R4, 0x1, P3 ;  /* 0x000000046b877211 */ /* 0x000fe200018f0eff */
[----:B------:R-:W-:Y:S01]  /*4f40*/  IMAD.SHL.U32 R107, R44, 0x4, RZ ;  /* 0x000000042c6b7824 */ /* 0x000fe200078e00ff */
[----:B------:R-:W-:Y:S01]  /*4f50*/  IADD3 R12, P4, PT, R90, R97, RZ ;  /* 0x000000615a0c7210 */ /* 0x000fe20007f9e0ff */
[----:B------:R-:W-:Y:S01]  /*4f60*/  IMAD.SHL.U32 R171, R22, 0x4, RZ ;  /* 0x0000000416ab7824 */ /* 0x000fe200078e00ff */
[----:B------:R-:W-:-:S02]  /*4f70*/  IADD3 R18, P3, PT, R90, R101, RZ ;  /* 0x000000655a127210 */ /* 0x000fc40007f7e0ff */
[----:B------:R-:W-:Y:S01]  /*4f80*/  LEA.HI R10, R2, R89, RZ, 0x5 ;  /* 0x00000059020a7211 */ /* 0x000fe200078f28ff */
[----:B------:R-:W-:Y:S01]  /*4f90*/  IMAD.SHL.U32 R201, R12, 0x4, RZ ;  /* 0x000000040cc97824 */ /* 0x000fe200078e00ff */
[-C--:B------:R-:W-:Y:S01]  /*4fa0*/  LEA.HI.X.SX32 R133, R105, R4.reuse, 0x1, P5 ;  /* 0x0000000469857211 */ /* 0x080fe200028f0eff */
[----:B------:R-:W-:Y:S01]  /*4fb0*/  IMAD.IADD R2, R7, 0x1, R13 ;  /* 0x0000000107027824 */ /* 0x000fe200078e020d */
[-C--:B------:R-:W-:Y:S01]  /*4fc0*/  LEA.HI.X.SX32 R125, R97, R4.reuse, 0x1, P4 ;  /* 0x00000004617d7211 */ /* 0x080fe200020f0eff */
[----:B------:R-:W-:Y:S01]  /*4fd0*/  IMAD.SHL.U32 R7, R5, 0x4, RZ ;  /* 0x0000000405077824 */ /* 0x000fe200078e00ff */
[----:B------:R-:W-:Y:S01]  /*4fe0*/  IADD3 R16, P5, PT, R90, R99, RZ ;  /* 0x000000635a107210 */ /* 0x000fe20007fbe0ff */
[----:B------:R-:W-:Y:S01]  /*4ff0*/  IMAD.SHL.U32 R189, R18, 0x4, RZ ;  /* 0x0000000412bd7824 */ /* 0x000fe200078e00ff */
[----:B------:R-:W-:Y:S02]  /*5000*/  LEA.HI.X.SX32 R129, R101, R4, 0x1, P3 ;  /* 0x0000000465817211 */ /* 0x000fe400018f0eff */
[----:B------:R-:W-:Y:S01]  /*5010*/  SHF.R.S32.HI R10, RZ, 0x5, R10 ;  /* 0x00000005ff0a7819 */ /* 0x000fe2000001140a */
[----:B------:R-:W-:Y:S01]  /*5020*/  IMAD.SHL.U32 R193, R16, 0x4, RZ ;  /* 0x0000000410c17824 */ /* 0x000fe200078e00ff */
[----:B------:R-:W-:-:S02]  /*5030*/  IADD3 R90, P3, PT, R90, R91, RZ ;  /* 0x0000005b5a5a7210 */ /* 0x000fc40007f7e0ff */
[----:B------:R-:W-:Y:S02]  /*5040*/  SHF.L.U64.HI R199, R12, 0x2, R125 ;  /* 0x000000020cc77819 */ /* 0x000fe4000001027d */
[----:B------:R-:W-:Y:S01]  /*5050*/  VIMNMX R12, PT, PT, R10, 0x2, !PT ;  /* 0x000000020a0c7848 */ /* 0x000fe20007fe0100 */
[----:B------:R-:W-:Y:S01]  /*5060*/  IMAD.SHL.U32 R205, R90, 0x4, RZ ;  /* 0x000000045acd7824 */ /* 0x000fe200078e00ff */
[-C--:B------:R-:W-:Y:S01]  /*5070*/  LEA.HI.X.SX32 R127, R99, R4.reuse, 0x1, P5 ;  /* 0x00000004637f7211 */ /* 0x080fe200028f0eff */
[----:B------:R-:W-:Y:S01]  /*5080*/  IMAD.SHL.U32 R99, R52, 0x4, RZ ;  /* 0x0000000434637824 */ /* 0x000fe200078e00ff */
[----:B------:R-:W-:Y:S01]  /*5090*/  LEA.HI.X.SX32 R123, R91, R4, 0x1, P3 ;  /* 0x000000045b7b7211 */ /* 0x000fe200018f0eff */
[----:B------:R-:W-:Y:S01]  /*50a0*/  IMAD.IADD R4, R9, 0x1, R17 ;  /* 0x0000000109047824 */ /* 0x000fe200078e0211 */
[----:B------:R-:W-:Y:S01]  /*50b0*/  SHF.L.U64.HI R9, R5, 0x2, R74 ;  /* 0x0000000205097819 */ /* 0x000fe2000001024a */
[C---:B------:R-:W-:Y:S01]  /*50c0*/  IMAD.SHL.U32 R91, R54.reuse, 0x4, RZ ;  /* 0x00000004365b7824 */ /* 0x040fe200078e00ff */
[C---:B------:R-:W-:Y:S01]  /*50d0*/  SHF.L.U64.HI R57, R55.reuse, 0x2, R122 ;  /* 0x0000000237397819 */ /* 0x040fe2000001027a */
[----:B------:R-:W-:Y:S01]  /*50e0*/  IMAD.SHL.U32 R55, R55, 0x4, RZ ;  /* 0x0000000437377824 */ /* 0x000fe200078e00ff */
        /* <DEDUP_REMOVED lines=34> */
[----:B------:R-:W-:Y:S01]  /*5310*/  SHF.L.U64.HI R89, R54, 0x2, R161 ;  /* 0x0000000236597819 */ /* 0x000fe200000102a1 */
[----:B------:R-:W-:Y:S01]  /*5320*/  VIADD R10, R10, 0xfffffffd ;  /* 0xfffffffd0a0a7836 */ /* 0x000fe20000000000 */
[----:B------:R-:W-:Y:S01]  /*5330*/  SHF.L.U64.HI R97, R52, 0x2, R159 ;  /* 0x0000000234617819 */ /* 0x000fe2000001029f */
[----:B------:R-:W-:Y:S01]  /*5340*/  IMAD.SHL.U32 R159, R88, 0x4, RZ ;  /* 0x00000004589f7824 */ /* 0x000fe200078e00ff */
        /* <DEDUP_REMOVED lines=9> */
[C---:B------:R-:W-:Y:S01]  /*53e0*/  IMAD.SHL.U32 R149, R36.reuse, 0x4, RZ ;  /* 0x0000000424957824 */ /* 0x040fe200078e00ff */
[----:B------:R-:W-:Y:S01]  /*53f0*/  SHF.L.U64.HI R121, R36, 0x2, R121 ;  /* 0x0000000224797819 */ /* 0x000fe20000010279 */
[----:B------:R-:W-:Y:S01]  /*5400*/  VIADD R12, R12, 0xffffffff ;  /* 0xffffffff0c0c7836 */ /* 0x000fe20000000000 */
[----:B------:R-:W-:-:S02]  /*5410*/  SHF.L.U64.HI R147, R34, 0x2, R147 ;  /* 0x0000000222937819 */ /* 0x000fc40000010293 */
[----:B------:R-:W-:Y:S02]  /*5420*/  SHF.L.U64.HI R145, R32, 0x2, R145 ;  /* 0x0000000220917819 */ /* 0x000fe40000010291 */
[----:B------:R-:W-:Y:S02]  /*5430*/  SHF.L.U64.HI R143, R30, 0x2, R143 ;  /* 0x000000021e8f7819 */ /* 0x000fe4000001028f */
[----:B------:R-:W-:Y:S02]  /*5440*/  SHF.L.U64.HI R141, R28, 0x2, R141 ;  /* 0x000000021c8d7819 */ /* 0x000fe4000001028d */
[----:B------:R-:W-:Y:S02]  /*5450*/  SHF.L.U64.HI R139, R88, 0x2, R139 ;  /* 0x00000002588b7819 */ /* 0x000fe4000001028b */
[----:B------:R-:W-:Y:S02]  /*5460*/  SHF.L.U64.HI R161, R26, 0x2, R137 ;  /* 0x000000021aa17819 */ /* 0x000fe40000010289 */
[----:B------:R-:W-:-:S02]  /*5470*/  SHF.L.U64.HI R165, R24, 0x2, R135 ;  /* 0x0000000218a57819 */ /* 0x000fc40000010287 */
[----:B------:R-:W-:Y:S02]  /*5480*/  SHF.L.U64.HI R169, R22, 0x2, R133 ;  /* 0x0000000216a97819 */ /* 0x000fe40000010285 */
[----:B------:R-:W-:Y:S02]  /*5490*/  SHF.L.U64.HI R175, R20, 0x2, R131 ;  /* 0x0000000214af7819 */ /* 0x000fe40000010283 */
[----:B------:R-:W-:Y:S02]  /*54a0*/  SHF.L.U64.HI R187, R18, 0x2, R129 ;  /* 0x0000000212bb7819 */ /* 0x000fe40000010281 */
[----:B------:R-:W-:Y:S02]  /*54b0*/  SHF.L.U64.HI R191, R16, 0x2, R127 ;  /* 0x0000000210bf7819 */ /* 0x000fe4000001027f */
[----:B------:R-:W-:-:S07]  /*54c0*/  SHF.L.U64.HI R203, R90, 0x2, R123 ;  /* 0x000000025acb7819 */ /* 0x000fce000001027b */
.L_x_10:
[----:B------:R-:W-:Y:S01]  /*54d0*/  UIADD3 UR5, UPT, UPT, UR5, 0x1, URZ ;  /* 0x0000000105057890 */ /* 0x000fe2000fffe0ff */
[----:B------:R-:W-:-:S04]  /*54e0*/  DEPBAR.LE SB0, 0x2 ;  /* 0x000080800000791a */ /* 0x000fc80000000000 */
[----:B------:R-:W-:Y:S01]  /*54f0*/  ULEA UR12, UR18, UR10, 0x3 ;  /* 0x0000000a120c7291 */ /* 0x000fe2000f8e18ff */
[----:B------:R-:W-:Y:S01]  /*5500*/  IMAD.U32 R14, R14, -0x80000000, RZ ;  /* 0x800000000e0e7824 */ /* 0x000fe200078e00ff */
[----:B------:R-:W-:Y:S02]  /*5510*/  UISETP.GT.AND UP0, UPT, UR5, 0x2, UPT ;  /* 0x000000020500788c */ /* 0x000fe4000bf04270 */
[----:B------:R-:W-:Y:S02]  /*5520*/  UIADD3 UR12, UPT, UPT, UR12, 0x1e000, URZ ;  /* 0x0001e0000c0c7890 */ /* 0x000fe4000fffe0ff */
[----:B------:R-:W-:Y:S01]  /*5530*/  USEL UR5, UR5, URZ, !UP0 ;  /* 0x000000ff05057287 */ /* 0x000fe2000c000000 */
[----:B------:R-:W-:Y:S06]  /*5540*/  BAR.SYNC.DEFER_BLOCKING 0x0 ;  /* 0x0000000000007b1d */ /* 0x000fec0000010000 */
[----:B------:R-:W-:Y:S05]  /*5550*/  @P1 BRA `(.L_x_8) ;  /* 0x0000000000a01947 */ /* 0x000fea0003800000 */
[----:B------:R-:W-:Y:S02]  /*5560*/  ULEA UR8, UR5, UR10, 0xd ;  /* 0x0000000a05087291 */ /* 0x000fe4000f8e68ff */
[----:B------:R-:W-:Y:S02]  /*5570*/  ULEA UR4, UR5, UR10, 0xf ;  /* 0x0000000a05047291 */ /* 0x000fe4000f8e78ff */
[----:B------:R-:W-:Y:S02]  /*5580*/  UIADD3 UR8, UPT, UPT, UR8, 0x18000, URZ ;  /* 0x0001800008087890 */ /* 0x000fe4000fffe0ff */
[----:B------:R-:W-:Y:S02]  /*5590*/  USHF.R.U32.HI UR4, URZ, 0x4, UR4 ;  /* 0x00000004ff047899 */ /* 0x000fe40008011604 */
[----:B------:R-:W-:Y:S02]  /*55a0*/  USHF.R.U32.HI UR8, URZ, 0x4, UR8 ;  /* 0x00000004ff087899 */ /* 0x000fe40008011608 */
[----:B------:R-:W-:-:S02]  /*55b0*/  USGXT.U32 UR16, UR4, 0xe ;  /* 0x0000000e0410789a */ /* 0x000fc40008000000 */
[----:B------:R-:W-:Y:S02]  /*55c0*/  USGXT.U32 UR14, UR8, 0xe ;  /* 0x0000000e080e789a */ /* 0x000fe40008000000 */
[----:B------:R-:W-:Y:S01]  /*55d0*/  UIADD3 UR26, UP1, UPT, UR16, 0x2, URZ ;  /* 0x00000002101a7890 */ /* 0x000fe2000ff3e0ff */
[----:B------:R-:W-:Y:S01]  /*55e0*/  UMOV UR8, URZ ;  /* 0x000000ff00087c82 */ /* 0x000fe20008000000 */
[----:B------:R-:W-:Y:S01]  /*55f0*/  UIADD3 UR24, UP0, UPT, UR14, 0x2, URZ ;  /* 0x000000020e187890 */ /* 0x000fe2000ff1e0ff */
[----:B------:R-:W-:Y:S01]  /*5600*/  UMOV UR4, URZ ;  /* 0x000000ff00047c82 */ /* 0x000fe20008000000 */
[----:B------:R-:W-:Y:S02]  /*5610*/  UIADD3.X UR27, UPT, UPT, UR8, 0x40004040, URZ, UP1, !UPT ;  /* 0x40004040081b7890 */ /* 0x000fe40008ffe4ff */
[----:B------:R-:W-:Y:S01]  /*5620*/  UIADD3 UR28, UP2, UPT, UR26, 0x2, URZ ;  /* 0x000000021a1c7890 */ /* 0x000fe2000ff5e0ff */
[----:B------:R-:W-:Y:S01]  /*5630*/  UMOV UR8, UR12 ;  /* 0x0000000c00087c82 */ /* 0x000fe20008000000 */
[----:B------:R-:W-:Y:S01]  /*5640*/  UMOV UR9, URZ ;  /* 0x000000ff00097c82 */ /* 0x000fe20008000000 */
[----:B------:R-:W-:-:S02]  /*5650*/  UIADD3.X UR25, UPT, UPT, UR4, 0x40004040, URZ, UP0, !UPT ;  /* 0x4000404004197890 */ /* 0x000fc400087fe4ff */
[----:B------:R-:W-:Y:S01]  /*5660*/  UIADD3.X UR29, UPT, UPT, UR27, URZ, URZ, UP2, !UPT ;  /* 0x000000ff1b1d7290 */ /* 0x000fe200097fe4ff */
[----:B------:R-:W-:Y:S01]  /*5670*/  UMOV UR4, UR8 ;  /* 0x0000000800047c82 */ /* 0x000fe20008000000 */
[----:B------:R-:W-:Y:S02]  /*5680*/  UIADD3 UR8, UP0, UPT, UR24, 0x2, URZ ;  /* 0x0000000218087890 */ /* 0x000fe4000ff1e0ff */
[----:B------:R-:W-:Y:S02]  /*5690*/  UIADD3 UR32, UP1, UPT, UR26, 0x4, URZ ;  /* 0x000000041a207890 */ /* 0x000fe4000ff3e0ff */
[----:B------:R-:W-:Y:S02]  /*56a0*/  UIADD3 UR30, UP2, UPT, UR24, 0x4, URZ ;  /* 0x00000004181e7890 */ /* 0x000fe4000ff5e0ff */
[----:B------:R-:W-:Y:S02]  /*56b0*/  UIADD3.X UR9, UPT, UPT, UR25, URZ, URZ, UP0, !UPT ;  /* 0x000000ff19097290 */ /* 0x000fe400087fe4ff */
[----:B------:R-:W-:-:S02]  /*56c0*/  UIADD3.X UR33, UPT, UPT, UR27, URZ, URZ, UP1, !UPT ;  /* 0x000000ff1b217290 */ /* 0x000fc40008ffe4ff */
[----:B------:R-:W-:Y:S01]  /*56d0*/  UIADD3.X UR31, UPT, UPT, UR25, URZ, URZ, UP2, !UPT ;  /* 0x000000ff191f7290 */ /* 0x000fe200097fe4ff */
[----:B------:R-:W-:Y:S01]  /*56e0*/  UMOV UR34, 0x0 ;  /* 0x0000000000227882 */ /* 0x000fe20000000000 */
[----:B------:R-:W-:Y:S01]  /*56f0*/  UMOV UR35, 0x4400910 ;  /* 0x0440091000237882 */ /* 0x000fe20000000000 */
[----:B------:R-:W-:Y:S01]  /*5700*/  UMOV UR17, 0x40004040 ;  /* 0x4000404000117882 */ /* 0x000fe20000000000 */
[----:B------:R-:W-:Y:S01]  /*5710*/  UMOV UR15, 0x40004040 ;  /* 0x40004040000f7882 */ /* 0x000fe20000000000 */
[----:B------:R-:W-:Y:S01]  /*5720*/  UMOV UR36, 0x0 ;  /* 0x0000000000247882 */ /* 0x000fe20000000000 */
[----:B------:R-:W-:Y:S01]  /*5730*/  UMOV UR37, 0x4400910 ;  /* 0x0440091000257882 */ /* 0x000fe20000000000 */
[----:B------:R-:W-:Y:S01]  /*5740*/  UMOV UR38, 0x0 ;  /* 0x0000000000267882 */ /* 0x000fe20000000000 */
[----:B------:R-:W-:Y:S01]  /*5750*/  UMOV UR39, 0x4400910 ;  /* 0x0440091000277882 */ /* 0x000fe20000000000 */
[----:B------:R1:W-:Y:S01]  /*5760*/  UTCHMMA gdesc[UR14], gdesc[UR16], tmem[UR22], tmem[UR34], idesc[UR35], UPT ;  /* 0x00ff22100e0075ea */ /* 0x0003e2000b800016 */
[----:B------:R-:W-:Y:S01]  /*5770*/  UMOV UR40, 0x0 ;  /* 0x0000000000287882 */ /* 0x000fe20000000000 */
[----:B------:R-:W-:Y:S01]  /*5780*/  UMOV UR41, 0x4400910 ;  /* 0x0440091000297882 */ /* 0x000fe20000000000 */
[----:B------:R1:W-:Y:S01]  /*5790*/  UTCHMMA gdesc[UR24], gdesc[UR26], tmem[UR22], tmem[UR36], idesc[UR37], UPT ;  /* 0x00ff241a180075ea */ /* 0x0003e2000b800016 */
[----:B------:R1:W-:Y:S01]  /*57a0*/  UTCHMMA gdesc[UR8], gdesc[UR28], tmem[UR22], tmem[UR38], idesc[UR39], UPT ;  /* 0x00ff261c080075ea */ /* 0x0003e2000b800016 */
[----:B------:R1:W-:Y:S01]  /*57b0*/  UTCHMMA gdesc[UR30], gdesc[UR32], tmem[UR22], tmem[UR40], idesc[UR41], UPT ;  /* 0x00ff28201e0075ea */ /* 0x0003e2000b800016 */
[----:B------:R1:W-:Y:S01]  /*57c0*/  UTCBAR [UR4], URZ ;  /* 0x000000ff040073e9 */ /* 0x0003e200080000ff */
[----:B------:R-:W-:Y:S01]  /*57d0*/  NOP ;  /* 0x0000000000007918 */ /* 0x000fe20000000000 */
.L_x_8:
[----:B------:R-:W2:Y:S01]  /*57e0*/  SYNCS.PHASECHK.TRANS64.TRYWAIT P4, [UR13], R14 ;  /* 0x0000000eff0075a7 */ /* 0x000ea2000808110d */
[----:B------:R-:W-:Y:S01]  /*57f0*/  ISETP.LE.AND P3, PT, R10, UR7, PT ;  /* 0x000000070a007c0c */ /* 0x000fe2000bf63270 */
[----:B-1----:R-:W-:Y:S01]  /*5800*/  UMOV UR4, UR6 ;  /* 0x0000000600047c82 */ /* 0x002fe20008000000 */
[----:B--2---:R-:W-:Y:S11]  /*5810*/  @!P4 BRA `(.L_x_9) ;  /* 0x0000002c00b8c947 */ /* 0x004ff60003800000 */
.L_x_16:
[----:B------:R-:W-:Y:S01]  /*5820*/  BAR.SYNC.DEFER_BLOCKING 0x0 ;  /* 0x0000000000007b1d */ /* 0x000fe20000010000 */
[-C--:B------:R-:W-:Y:S01]  /*5830*/  ISETP.GE.AND P4, PT, R71, R86.reuse, PT ;  /* 0x000000564700720c */ /* 0x080fe20003f86270 */
[----:B------:R-:W-:Y:S01]  /*5840*/  UIADD3 UR19, UPT, UPT, UR19, 0x1, URZ ;  /* 0x0000000113137890 */ /* 0x000fe2000fffe0ff */
[----:B------:R-:W-:Y:S01]  /*5850*/  ISETP.GE.AND P5, PT, R93, R86, PT ;  /* 0x000000565d00720c */ /* 0x000fe20003fa6270 */
[----:B------:R-:W-:Y:S01]  /*5860*/  UIADD3 UR7, UPT, UPT, UR7, 0x1, URZ ;  /* 0x0000000107077890 */ /* 0x000fe2000fffe0ff */
[----:B------:R-:W-:Y:S01]  /*5870*/  SEL R14, RZ, 0x4, P4 ;  /* 0x00000004ff0e7807 */ /* 0x000fe20002000000 */
[----:B------:R-:W-:Y:S01]  /*5880*/  UISETP.GT.AND UP0, UPT, UR19, 0x2, UPT ;  /* 0x000000021300788c */ /* 0x000fe2000bf04270 */
[----:B------:R-:W-:Y:S01]  /*5890*/  IADD3 R122, P4, PT, R8, R205, RZ ;  /* 0x000000cd087a7210 */ /* 0x000fe20007f9e0ff */
[----:B------:R-:W-:Y:S01]  /*58a0*/  UIADD3 UR18, UPT, UPT, UR18, 0x1, URZ ;  /* 0x0000000112127890 */ /* 0x000fe2000fffe0ff */
[----:B------:R-:W-:Y:S01]  /*58b0*/  SEL R14, R14, RZ, !P3 ;  /* 0x000000ff0e0e7207 */ /* 0x000fe20005800000 */
[----:B------:R-:W-:-:S02]  /*58c0*/  USEL UR19, UR19, URZ, !UP0 ;  /* 0x000000ff13137287 */ /* 0x000fc4000c000000 */
[----:B------:R-:W-:Y:S01]  /*58d0*/  IMAD.X R123, R4, 0x1, R203, P4 ;  /* 0x00000001047b7824 */ /* 0x000fe200020e06cb */
[----:B------:R-:W-:Y:S01]  /*58e0*/  ISETP.NE.U32.AND P4, PT, R14, RZ, PT ;  /* 0x000000ff0e00720c */ /* 0x000fe20003f85070 */
[----:B------:R-:W-:Y:S01]  /*58f0*/  ULEA UR6, UR19, UR10, 0xd ;  /* 0x0000000a13067291 */ /* 0x000fe2000f8e68ff */
[----:B------:R-:W-:Y:S01]  /*5900*/  SEL R14, RZ, 0x4, P5 ;  /* 0x00000004ff0e7807 */ /* 0x000fe20002800000 */
[----:B------:R-:W-:Y:S01]  /*5910*/  UISETP.GT.AND UP0, UPT, UR18, 0x1, UPT ;  /* 0x000000011200788c */ /* 0x000fe2000bf04270 */
[----:B------:R-:W-:Y:S01]  /*5920*/  IADD3 R124, P5, PT, R8, R201, RZ ;  /* 0x000000c9087c7210 */ /* 0x000fe20007fbe0ff */
[----:B------:R-:W-:Y:S01]  /*5930*/  UMOV UR13, UR12 ;  /* 0x0000000c000d7c82 */ /* 0x000fe20008000000 */
[----:B------:R-:W-:Y:S01]  /*5940*/  SEL R14, R14, RZ, !P3 ;  /* 0x000000ff0e0e7207 */ /* 0x000fe20005800000 */
[----:B------:R-:W-:Y:S01]  /*5950*/  VIADD R129, R92, UR6 ;  /* 0x000000065c817c36 */ /* 0x000fe20008000000 */
[----:B------:R-:W-:Y:S01]  /*5960*/  USEL UR18, UR18, URZ, !UP0 ;  /* 0x000000ff12127287 */ /* 0x000fe2000c000000 */
[----:B------:R-:W-:Y:S01]  /*5970*/  IMAD.X R125, R4, 0x1, R199, P5 ;  /* 0x00000001047d7824 */ /* 0x000fe200028e06c7 */
[----:B------:R-:W-:Y:S01]  /*5980*/  ISETP.GE.AND P5, PT, R95, R86, PT ;  /* 0x000000565f00720c */ /* 0x000fe20003fa6270 */
[----:B------:R-:W-:-:S02]  /*5990*/  VIADD R131, R110, UR6 ;  /* 0x000000066e837c36 */ /* 0x000fc40008000000 */
[----:B------:R-:W-:Y:S01]  /*59a0*/  @!PT LDS RZ, [RZ] ;  /* 0x00000000fffff984 */ /* 0x000fe20000000800 */
[----:B------:R-:W-:Y:S01]  /*59b0*/  @!PT LDS RZ, [RZ] ;  /* 0x00000000fffff984 */ /* 0x000fe20000000800 */
[----:B------:R-:W-:Y:S01]  /*59c0*/  @!PT LDS RZ, [RZ] ;  /* 0x00000000fffff984 */ /* 0x000fe20000000800 */
[----:B------:R1:W-:Y:S01]  /*59d0*/  LDGSTS.E [R129+0x18000], desc[UR20][R122.64], P4 ;  /* 0x180000007a817fae */ /* 0x0003e2000a1a1014 */
[----:B------:R-:W-:Y:S01]  /*59e0*/  ISETP.NE.U32.AND P4, PT, R14, RZ, PT ;  /* 0x000000ff0e00720c */ /* 0x000fe20003f85070 */
[----:B------:R-:W-:Y:S01]  /*59f0*/  VIADD R133, R106, UR6 ;  /* 0x000000066a857c36 */ /* 0x000fe20008000000 */
[----:B------:R-:W-:Y:S02]  /*5a00*/  SEL R14, RZ, 0x4, P5 ;  /* 0x00000004ff0e7807 */ /* 0x000fe40002800000 */
[----:B------:R-:W-:Y:S02]  /*5a10*/  IADD3 R126, P5, PT, R8, R193, RZ ;  /* 0x000000c1087e7210 */ /* 0x000fe40007fbe0ff */
[----:B------:R-:W-:-:S03]  /*5a20*/  SEL R14, R14, RZ, !P3 ;  /* 0x000000ff0e0e7207 */ /* 0x000fc60005800000 */
[----:B------:R-:W-:Y:S01]  /*5a30*/  IMAD.X R127, R4, 0x1, R191, P5 ;  /* 0x00000001047f7824 */ /* 0x000fe200028e06bf */
[----:B------:R-:W-:Y:S01]  /*5a40*/  ISETP.GE.AND P5, PT, R173, R86, PT ;  /* 0x00000056ad00720c */ /* 0x000fe20003fa6270 */
[----:B-1----:R-:W-:Y:S02]  /*5a50*/  VIADD R129, R94, UR6 ;  /* 0x000000065e817c36 */ /* 0x002fe40008000000 */
[----:B------:R1:W-:Y:S01]  /*5a60*/  LDGSTS.E [R131+0x18000], desc[UR20][R124.64], P4 ;  /* 0x180000007c837fae */ /* 0x0003e2000a1a1014 */
[----:B------:R-:W-:Y:S02]  /*5a70*/  ISETP.NE.U32.AND P4, PT, R14, RZ, PT ;  /* 0x000000ff0e00720c */ /* 0x000fe40003f85070 */
        /* <DEDUP_REMOVED lines=28> */
[-C--:B------:R-:W-:Y:S01]  /*5c40*/  ISETP.GE.AND P5, PT, R183, R86.reuse, PT ;  /* 0x00000056b700720c */ /* 0x080fe20003fa6270 */
[----:B-1----:R-:W-:Y:S01]  /*5c50*/  VIADD R129, R104, UR6 ;  /* 0x0000000668817c36 */ /* 0x002fe20008000000 */
[----:B------:R-:W-:Y:S01]  /*5c60*/  ULEA UR6, UR19, UR10, 0xf ;  /* 0x0000000a13067291 */ /* 0x000fe2000f8e78ff */
[----:B------:R1:W-:Y:S01]  /*5c70*/  LDGSTS.E [R131+0x18000], desc[UR20][R126.64], P4 ;  /* 0x180000007e837fae */ /* 0x0003e2000a1a1014 */
[----:B------:R-:W-:Y:S02]  /*5c80*/  ISETP.NE.U32.AND P4, PT, R14, RZ, PT ;  /* 0x000000ff0e00720c */ /* 0x000fe40003f85070 */
[----:B------:R-:W-:Y:S02]  /*5c90*/  SEL R14, RZ, 0x4, P5 ;  /* 0x00000004ff0e7807 */ /* 0x000fe40002800000 */
[----:B------:R-:W-:Y:S01]  /*5ca0*/  ISETP.GE.AND P5, PT, R87, R86, PT ;  /* 0x000000565700720c */ /* 0x000fe20003fa6270 */
[----:B------:R-:W-:Y:S01]  /*5cb0*/  VIADD R137, R98, UR6 ;  /* 0x0000000662897c36 */ /* 0x000fe20008000000 */
[----:B------:R-:W-:Y:S01]  /*5cc0*/  SEL R14, R14, RZ, !P3 ;  /* 0x000000ff0e0e7207 */ /* 0x000fe20005800000 */
[----:B------:R-:W-:Y:S01]  /*5cd0*/  USEL UR6, URZ, 0x1, !UP0 ;  /* 0x00000001ff067887 */ /* 0x000fe2000c000000 */
[----:B------:R-:W-:-:S03]  /*5ce0*/  VIADD R86, R86, 0xffffffe0 ;  /* 0xffffffe056567836 */ /* 0x000fc60000000000 */
[----:B------:R-:W-:Y:S02]  /*5cf0*/  ULOP3.LUT UR6, UR4, UR6, URZ, 0x3c, !UPT ;  /* 0x0000000604067292 */ /* 0x000fe4000f8e3cff */
[----:B------:R2:W-:Y:S01]  /*5d00*/  LDGSTS.E [R129+0x18000], desc[UR20][R122.64], P4 ;  /* 0x180000007a817fae */ /* 0x0005e2000a1a1014 */
[----:B------:R-:W-:Y:S02]  /*5d10*/  ISETP.NE.U32.AND P4, PT, R14, RZ, PT ;  /* 0x000000ff0e00720c */ /* 0x000fe40003f85070 */
[----:B------:R-:W-:Y:S02]  /*5d20*/  SEL R14, RZ, 0x4, P5 ;  /* 0x00000004ff0e7807 */ /* 0x000fe40002800000 */
[----:B------:R-:W-:Y:S02]  /*5d30*/  IADD3 R124, P5, PT, R8, R163, RZ ;  /* 0x000000a3087c7210 */ /* 0x000fe40007fbe0ff */
[----:B------:R-:W-:-:S03]  /*5d40*/  SEL R14, R14, RZ, !P3 ;  /* 0x000000ff0e0e7207 */ /* 0x000fc60005800000 */
[----:B------:R-:W-:Y:S01]  /*5d50*/  IMAD.X R125, R4, 0x1, R161, P5 ;  /* 0x00000001047d7824 */ /* 0x000fe200028e06a1 */
[----:B-1----:R-:W-:Y:S02]  /*5d60*/  IADD3 R126, P5, PT, R6, R159, RZ ;  /* 0x0000009f067e7210 */ /* 0x002fe40007fbe0ff */
[----:B------:R-:W-:Y:S01]  /*5d70*/  ISETP.NE.U32.AND P3, PT, R14, RZ, PT ;  /* 0x000000ff0e00720c */ /* 0x000fe20003f65070 */
[----:B------:R-:W-:Y:S01]  /*5d80*/  IMAD.U32 R14, RZ, RZ, UR4 ;  /* 0x00000004ff0e7e24 */ /* 0x000fe2000f8e00ff */
[----:B------:R1:W-:Y:S01]  /*5d90*/  LDGSTS.E [R133+0x18000], desc[UR20][R124.64], P4 ;  /* 0x180000007c857fae */ /* 0x0003e2000a1a1014 */
[----:B--2---:R-:W-:Y:S01]  /*5da0*/  IADD3 R122, P4, PT, R6, R157, RZ ;  /* 0x0000009d067a7210 */ /* 0x004fe20007f9e0ff */
[----:B------:R-:W-:Y:S01]  /*5db0*/  IMAD.X R127, R2, 0x1, R139, P5 ;  /* 0x00000001027f7824 */ /* 0x000fe200028e068b */
[----:B------:R-:W-:Y:S01]  /*5dc0*/  IADD3 R128, P5, PT, R6, R155, RZ ;  /* 0x0000009b06807210 */ /* 0x000fe20007fbe0ff */
[----:B------:R-:W0:Y:S02]  /*5dd0*/  LDGDEPBAR ;  /* 0x00000000000079af */ /* 0x000e240000000000 */
[----:B------:R-:W-:Y:S01]  /*5de0*/  IMAD.X R123, R2, 0x1, R141, P4 ;  /* 0x00000001027b7824 */ /* 0x000fe200020e068d */
[----:B------:R-:W-:Y:S01]  /*5df0*/  IADD3 R130, P4, PT, R6, R153, RZ ;  /* 0x0000009906827210 */ /* 0x000fe20007f9e0ff */
[----:B------:R-:W-:-:S03]  /*5e00*/  IMAD.X R129, R2, 0x1, R143, P5 ;  /* 0x0000000102817824 */ /* 0x000fc600028e068f */
[----:B------:R2:W-:Y:S01]  /*5e10*/  LDGSTS.E [R137], desc[UR20][R126.64], P3 ;  /* 0x000000007e897fae */ /* 0x0005e200099a1014 */
[----:B-1----:R-:W-:Y:S01]  /*5e20*/  IADD3 R124, P5, PT, R6, R151, RZ ;  /* 0x00000097067c7210 */ /* 0x002fe20007fbe0ff */
[----:B------:R-:W-:Y:S01]  /*5e30*/  IMAD.X R131, R2, 0x1, R145, P4 ;  /* 0x0000000102837824 */ /* 0x000fe200020e0691 */
[----:B------:R-:W-:Y:S01]  /*5e40*/  IADD3 R132, P4, PT, R6, R149, RZ ;  /* 0x0000009506847210 */ /* 0x000fe20007f9e0ff */
[----:B------:R1:W-:Y:S02]  /*5e50*/  LDGSTS.E [R137+0x400], desc[UR20][R122.64], P3 ;  /* 0x004000007a897fae */ /* 0x0003e400099a1014 */
[----:B------:R-:W-:Y:S01]  /*5e60*/  IMAD.X R125, R2, 0x1, R147, P5 ;  /* 0x00000001027d7824 */ /* 0x000fe200028e0693 */
[----:B------:R-:W-:Y:S01]  /*5e70*/  IADD3 R134, P5, PT, R6, R119, RZ ;  /* 0x0000007706867210 */ /* 0x000fe20007fbe0ff */
[----:B------:R-:W-:Y:S01]  /*5e80*/  IMAD.X R133, R2, 0x1, R121, P4 ;  /* 0x0000000102857824 */ /* 0x000fe200020e0679 */
[----:B------:R3:W-:Y:S01]  /*5e90*/  LDGSTS.E [R137+0x800], desc[UR20][R128.64], P3 ;  /* 0x0080000080897fae */ /* 0x0007e200099a1014 */
[----:B--2---:R-:W-:-:S02]  /*5ea0*/  IADD3 R126, P4, PT, R6, R115, RZ ;  /* 0x00000073067e7210 */ /* 0x004fc40007f9e0ff */
[----:B------:R-:W-:Y:S01]  /*5eb0*/  IMAD.X R135, R2, 0x1, R117, P5 ;  /* 0x0000000102877824 */ /* 0x000fe200028e0675 */
[----:B------:R2:W-:Y:S01]  /*5ec0*/  LDGSTS.E [R137+0xc00], desc[UR20][R130.64], P3 ;  /* 0x00c0000082897fae */ /* 0x0005e200099a1014 */
[----:B-1----:R-:W-:Y:S01]  /*5ed0*/  IADD3 R122, P5, PT, R6, R111, RZ ;  /* 0x0000006f067a7210 */ /* 0x002fe20007fbe0ff */
[----:B------:R-:W-:Y:S02]  /*5ee0*/  IMAD.X R127, R2, 0x1, R113, P4 ;  /* 0x00000001027f7824 */ /* 0x000fe400020e0671 */
[----:B------:R1:W-:Y:S01]  /*5ef0*/  LDGSTS.E [R137+0x1000], desc[UR20][R124.64], P3 ;  /* 0x010000007c897fae */ /* 0x0003e200099a1014 */
[----:B---3--:R-:W-:Y:S01]  /*5f00*/  IADD3 R128, P4, PT, R6, R107, RZ ;  /* 0x0000006b06807210 */ /* 0x008fe20007f9e0ff */
[----:B------:R-:W-:Y:S02]  /*5f10*/  IMAD.X R123, R2, 0x1, R109, P5 ;  /* 0x00000001027b7824 */ /* 0x000fe400028e066d */
[----:B------:R3:W-:Y:S01]  /*5f20*/  LDGSTS.E [R137+0x1400], desc[UR20][R132.64], P3 ;  /* 0x0140000084897fae */ /* 0x0007e200099a1014 */
[----:B--2---:R-:W-:Y:S01]  /*5f30*/  IADD3 R130, P5, PT, R6, R103, RZ ;  /* 0x0000006706827210 */ /* 0x004fe20007fbe0ff */
[----:B------:R-:W-:-:S02]  /*5f40*/  IMAD.X R129, R2, 0x1, R105, P4 ;  /* 0x0000000102817824 */ /* 0x000fc400020e0669 */
        /* <DEDUP_REMOVED lines=64> */
[----:B------:R-:W-:Y:S01]  /*6350*/  IADD3 R8, P5, PT, R8, R51, RZ ;  /* 0x0000003308087210 */ /* 0x000fe20007fbe0ff */
[----:B------:R-:W-:Y:S02]  /*6360*/  IMAD.X R131, R2, 0x1, R57, P4 ;  /* 0x0000000102837824 */ /* 0x000fe400020e0639 */
[----:B------:R4:W-:Y:S01]  /*6370*/  LDGSTS.E [R137+0x7000], desc[UR20][R126.64], P3 ;  /* 0x070000007e897fae */ /* 0x0009e200099a1014 */
[----:B------:R-:W-:Y:S01]  /*6380*/  IADD3 R6, P4, PT, R6, R195, RZ ;  /* 0x000000c306067210 */ /* 0x000fe20007f9e0ff */
[----:B------:R-:W-:Y:S02]  /*6390*/  IMAD.X R4, R4, 0x1, R49, P5 ;  /* 0x0000000104047824 */ /* 0x000fe400028e0631 */
[----:B------:R4:W-:Y:S02]  /*63a0*/  LDGSTS.E [R137+0x7400], desc[UR20][R122.64], P3 ;  /* 0x074000007a897fae */ /* 0x0009e400099a1014 */
[----:B------:R-:W-:-:S02]  /*63b0*/  IMAD.X R2, R2, 0x1, R197, P4 ;  /* 0x0000000102027824 */ /* 0x000fc400020e06c5 */
[----:B------:R4:W-:Y:S04]  /*63c0*/  LDGSTS.E [R137+0x7800], desc[UR20][R128.64], P3 ;  /* 0x0780000080897fae */ /* 0x0009e800099a1014 */
[----:B------:R4:W-:Y:S01]  /*63d0*/  LDGSTS.E [R137+0x7c00], desc[UR20][R130.64], P3 ;  /* 0x07c0000082897fae */ /* 0x0009e200099a1014 */
[----:B------:R-:W-:-:S03]  /*63e0*/  ISETP.NE.U32.AND P3, PT, R12, UR7, PT ;  /* 0x000000070c007c0c */ /* 0x000fc6000bf65070 */
[----:B------:R-:W0:Y:S10]  /*63f0*/  LDGDEPBAR ;  /* 0x00000000000079af */ /* 0x000e340000000000 */
[----:B----4-:R-:W-:Y:S05]  /*6400*/  @P3 BRA `(.L_x_10) ;  /* 0xfffffff000303947 */ /* 0x010fea000383ffff */
.L_x_7:
[----:B------:R-:W-:Y:S05]  /*6410*/  @!P2 BRA `(.L_x_11) ;  /* 0x000000000010a947 */ /* 0x000fea0003800000 */
[----:B------:R-:W-:-:S06]  /*6420*/  USHF.L.U32 UR4, UR4, 0x1f, URZ ;  /* 0x0000001f04047899 */ /* 0x000fcc00080006ff */
[----:B-1----:R-:W-:-:S04]  /*6430*/  IMAD.U32 R2, RZ, RZ, UR4 ;  /* 0x00000004ff027e24 */ /* 0x002fc8000f8e00ff */
[----:B------:R-:W1:Y:S02]  /*6440*/  SYNCS.PHASECHK.TRANS64.TRYWAIT P1, [UR12], R2 ;  /* 0x00000002ff0075a7 */ /* 0x000e64000802110c */
[----:B-1----:R-:W-:Y:S05]  /*6450*/  @!P1 BRA `(.L_x_12) ;  /* 0x0000002000b49947 */ /* 0x002fea0003800000 */
.L_x_11:
[----:B------:R-:W-:-:S04]  /*6460*/  DEPBAR.LE SB0, 0x0 ;  /* 0x000080000000791a */ /* 0x000fc80000000000 */
[----:B------:R-:W-:Y:S01]  /*6470*/  BAR.SYNC.DEFER_BLOCKING 0x0 ;  /* 0x0000000000007b1d */ /* 0x000fe20000010000 */
[C---:B-1----:R-:W-:Y:S01]  /*6480*/  IMAD.SHL.U32 R2, R108.reuse, 0x100, RZ ;  /* 0x000001006c027824 */ /* 0x042fe200078e00ff */
[----:B------:R-:W-:Y:S01]  /*6490*/  LOP3.LUT R69, R69, 0xf0, RZ, 0xc0, !PT ;  /* 0x000000f045457812 */ /* 0x000fe200078ec0ff */
[----:B------:R-:W-:Y:S01]  /*64a0*/  IMAD.SHL.U32 R3, R108, 0x40, RZ ;  /* 0x000000406c037824 */ /* 0x000fe200078e00ff */
[--C-:B------:R-:W-:Y:S02]  /*64b0*/  LOP3.LUT R80, R68, 0x1c, R71.reuse, 0xfe, !PT ;  /* 0x0000001c44507812 */ /* 0x100fe400078efe47 */
[----:B------:R-:W-:Y:S01]  /*64c0*/  LOP3.LUT R2, R2, 0x1000, RZ, 0xc0, !PT ;  /* 0x0000100002027812 */ /* 0x000fe200078ec0ff */
[----:B------:R-:W1:Y:S01]  /*64d0*/  LDCU UR4, c[0x0][0x3b4] ;  /* 0x00007680ff0477ac */ /* 0x000e620008000800 */
[----:B------:R-:W-:Y:S02]  /*64e0*/  LOP3.LUT R3, R3, 0x2000, RZ, 0xc0, !PT ;  /* 0x0000200003037812 */ /* 0x000fe400078ec0ff */
[----:B------:R-:W-:-:S02]  /*64f0*/  LOP3.LUT R82, R68, 0x18, R71, 0xfe, !PT ;  /* 0x0000001844527812 */ /* 0x000fc400078efe47 */
[----:B------:R-:W-:Y:S01]  /*6500*/  IADD3 R73, PT, PT, R3, UR10, R2 ;  /* 0x0000000a03497c10 */ /* 0x000fe2000fffe002 */
[----:B------:R-:W-:Y:S01]  /*6510*/  IMAD.SHL.U32 R3, R108, 0x8, RZ ;  /* 0x000000086c037824 */ /* 0x000fe200078e00ff */
[C---:B------:R-:W-:Y:S02]  /*6520*/  LOP3.LUT R2, R68.reuse, R71, RZ, 0xfc, !PT ;  /* 0x0000004744027212 */ /* 0x040fe400078efcff */
[C-C-:B------:R-:W-:Y:S02]  /*6530*/  LOP3.LUT R84, R68.reuse, 0x14, R71.reuse, 0xfe, !PT ;  /* 0x0000001444547812 */ /* 0x140fe400078efe47 */
[----:B------:R-:W-:Y:S02]  /*6540*/  LOP3.LUT R72, R3, 0x300, RZ, 0xc0, !PT ;  /* 0x0000030003487812 */ /* 0x000fe400078ec0ff */
[C-C-:B------:R-:W-:Y:S01]  /*6550*/  LOP3.LUT R86, R68.reuse, 0x10, R71.reuse, 0xfe, !PT ;  /* 0x0000001044567812 */ /* 0x140fe200078efe47 */
[----:B------:R-:W2:Y:S01]  /*6560*/  LDC R3, c[0x0][0x3b8] ;  /* 0x0000ee00ff037b82 */ /* 0x000ea20000000800 */
[----:B------:R-:W-:-:S02]  /*6570*/  LOP3.LUT R88, R68, 0xc, R71, 0xfe, !PT ;  /* 0x0000000c44587812 */ /* 0x000fc400078efe47 */
[C-C-:B------:R-:W-:Y:S02]  /*6580*/  LOP3.LUT R90, R68.reuse, 0x8, R71.reuse, 0xfe, !PT ;  /* 0x00000008445a7812 */ /* 0x140fe400078efe47 */
[----:B------:R-:W-:Y:S02]  /*6590*/  LOP3.LUT R92, R68, 0x4, R71, 0xfe, !PT ;  /* 0x00000004445c7812 */ /* 0x000fe400078efe47 */
[----:B------:R-:W-:Y:S01]  /*65a0*/  IADD3 R68, PT, PT, R72, R73, R69 ;  /* 0x0000004948447210 */ /* 0x000fe20007ffe045 */
[----:B------:R-:W3:Y:S02]  /*65b0*/  @!P0 SYNCS.CCTL.IV [UR10+0x1e000] ;  /* 0x01e00000ff0089b1 */ /* 0x000ee4000800000a */
[----:B---3--:R-:W-:Y:S01]  /*65c0*/  BAR.SYNC.DEFER_BLOCKING 0x0 ;  /* 0x0000000000007b1d */ /* 0x008fe20000010000 */
[----:B------:R-:W-:Y:S02]  /*65d0*/  LEA R70, R70, UR10, 0x4 ;  /* 0x0000000a46467c11 */ /* 0x000fe4000f8e20ff */
[----:B------:R-:W-:-:S03]  /*65e0*/  ISETP.GE.U32.AND P6, PT, R108, 0x20, PT ;  /* 0x000000206c00780c */ /* 0x000fc60003fc6070 */
[----:B------:R-:W-:Y:S01]  /*65f0*/  LDTM.16dp32bit_t0_t15.x64 R4, tmem[UR11] ;  /* 0x0000000b000479ee */ /* 0x000fe20008b00000 */
[----:B------:R-:W3:Y:S01]  /*6600*/  LDTM.16dp32bit_t16_t31.x64 R4, tmem[UR11+0x40] ;  /* 0x0000400b000479ee */ /* 0x000ee20008b20000 */
[----:B--2---:R-:W-:Y:S01]  /*6610*/  IMAD R69, R2, R3, RZ ;  /* 0x0000000302457224 */ /* 0x004fe200078e02ff */
[----:B------:R-:W2:Y:S01]  /*6620*/  @!P0 SYNCS.CCTL.IV [UR10+0x1e008] ;  /* 0x01e00800ff0089b1 */ /* 0x000ea2000800000a */
[----:B------:R-:W-:Y:S01]  /*6630*/  NOP ;  /* 0x0000000000007918 */ /* 0x000fe20000000000 */
[----:B------:R-:W4:Y:S01]  /*6640*/  LDCU.128 UR8, c[0x0][0x390] ;  /* 0x00007200ff0877ac */ /* 0x000f220008000c00 */
[----:B---3--:R-:W-:Y:S02]  /*6650*/  IMAD.MOV.U32 R75, RZ, RZ, R16 ;  /* 0x000000ffff4b7224 */ /* 0x008fe400078e0010 */
[----:B------:R-:W-:Y:S02]  /*6660*/  IMAD.MOV.U32 R79, RZ, RZ, R17 ;  /* 0x000000ffff4f7224 */ /* 0x000fe400078e0011 */
[----:B------:R-:W-:-:S02]  /*6670*/  IMAD.MOV.U32 R99, RZ, RZ, R18 ;  /* 0x000000ffff637224 */ /* 0x000fc400078e0012 */
[----:B------:R-:W-:Y:S02]  /*6680*/  IMAD.MOV.U32 R72, RZ, RZ, R4 ;  /* 0x000000ffff487224 */ /* 0x000fe400078e0004 */
[----:B------:R-:W-:Y:S02]  /*6690*/  IMAD.MOV.U32 R73, RZ, RZ, R8 ;  /* 0x000000ffff497224 */ /* 0x000fe400078e0008 */
[----:B------:R-:W-:Y:S02]  /*66a0*/  IMAD.MOV.U32 R74, RZ, RZ, R12 ;  /* 0x000000ffff4a7224 */ /* 0x000fe400078e000c */
[----:B------:R-:W-:Y:S01]  /*66b0*/  IMAD.MOV.U32 R76, RZ, RZ, R5 ;  /* 0x000000ffff4c7224 */ /* 0x000fe200078e0005 */
[----:B----4-:R-:W-:Y:S01]  /*66c0*/  ISETP.GE.AND P0, PT, R0, UR10, PT ;  /* 0x0000000a00007c0c */ /* 0x010fe2000bf06270 */
[----:B------:R-:W-:Y:S01]  /*66d0*/  IMAD.MOV.U32 R77, RZ, RZ, R9 ;  /* 0x000000ffff4d7224 */ /* 0x000fe200078e0009 */
[----:B--2---:R-:W-:Y:S01]  /*66e0*/  STS.128 [R68], R72 ;  /* 0x0000004844007388 */ /* 0x004fe20000000c00 */
[----:B------:R-:W-:Y:S01]  /*66f0*/  IMAD.MOV.U32 R78, RZ, RZ, R13 ;  /* 0x000000ffff4e7224 */ /* 0x000fe200078e000d */
[----:B------:R-:W-:Y:S01]  /*6700*/  ISETP.LT.AND P4, PT, R90, UR11, !P0 ;  /* 0x0000000b5a007c0c */ /* 0x000fe2000c781270 */
[----:B------:R-:W-:-:S02]  /*6710*/  IMAD.MOV.U32 R96, RZ, RZ, R6 ;  /* 0x000000ffff607224 */ /* 0x000fc400078e0006 */
[----:B------:R-:W-:Y:S01]  /*6720*/  IMAD.MOV.U32 R97, RZ, RZ, R10 ;  /* 0x000000ffff617224 */ /* 0x000fe200078e000a */
[----:B------:R-:W-:Y:S01]  /*6730*/  STS.128 [R68+0x400], R76 ;  /* 0x0004004c44007388 */ /* 0x000fe20000000c00 */
[----:B------:R-:W-:Y:S02]  /*6740*/  IMAD.MOV.U32 R98, RZ, RZ, R14 ;  /* 0x000000ffff627224 */ /* 0x000fe400078e000e */
[----:B------:R-:W-:Y:S02]  /*6750*/  IMAD.MOV.U32 R16, RZ, RZ, R7 ;  /* 0x000000ffff107224 */ /* 0x000fe400078e0007 */
[----:B------:R-:W-:Y:S01]  /*6760*/  IMAD.MOV.U32 R17, RZ, RZ, R11 ;  /* 0x000000ffff117224 */ /* 0x000fe200078e000b */
[----:B------:R-:W-:Y:S01]  /*6770*/  STS.128 [R68+0x800], R96 ;  /* 0x0008006044007388 */ /* 0x000fe20000000c00 */
[----:B------:R-:W-:Y:S02]  /*6780*/  IMAD.MOV.U32 R18, RZ, RZ, R15 ;  /* 0x000000ffff127224 */ /* 0x000fe400078e000f */
[----:B------:R-:W-:-:S02]  /*6790*/  IMAD.MOV.U32 R101, RZ, RZ, R25 ;  /* 0x000000ffff657224 */ /* 0x000fc400078e0019 */
[----:B------:R-:W-:Y:S01]  /*67a0*/  IMAD.MOV.U32 R25, RZ, RZ, R27 ;  /* 0x000000ffff197224 */ /* 0x000fe200078e001b */
[----:B------:R2:W-:Y:S01]  /*67b0*/  STS.128 [R68+0xc00], R16 ;  /* 0x000c001044007388 */ /* 0x0005e20000000c00 */
[----:B------:R-:W-:Y:S02]  /*67c0*/  IMAD.MOV.U32 R15, RZ, RZ, R32 ;  /* 0x000000ffff0f7224 */ /* 0x000fe400078e0020 */
[----:B------:R-:W-:Y:S01]  /*67d0*/  IMAD.MOV.U32 R103, RZ, RZ, R33 ;  /* 0x000000ffff677224 */ /* 0x000fe200078e0021 */
[----:B------:R-:W-:Y:S01]  /*67e0*/  BAR.SYNC.DEFER_BLOCKING 0x0 ;  /* 0x0000000000007b1d */ /* 0x000fe20000010000 */
[----:B------:R-:W-:Y:S02]  /*67f0*/  IMAD.MOV.U32 R27, RZ, RZ, R35 ;  /* 0x000000ffff1b7224 */ /* 0x000fe400078e0023 */
[----:B------:R-:W-:Y:S02]  /*6800*/  IMAD.MOV.U32 R13, RZ, RZ, R24 ;  /* 0x000000ffff0d7224 */ /* 0x000fe400078e0018 */
[----:B------:R-:W-:-:S02]  /*6810*/  IMAD.MOV.U32 R12, RZ, RZ, R20 ;  /* 0x000000ffff0c7224 */ /* 0x000fc400078e0014 */
[----:B------:R-:W-:Y:S02]  /*6820*/  IMAD.MOV.U32 R14, RZ, RZ, R28 ;  /* 0x000000ffff0e7224 */ /* 0x000fe400078e001c */
[----:B------:R-:W-:Y:S02]  /*6830*/  IMAD.MOV.U32 R100, RZ, RZ, R21 ;  /* 0x000000ffff647224 */ /* 0x000fe400078e0015 */
[----:B------:R-:W-:Y:S02]  /*6840*/  IMAD.MOV.U32 R102, RZ, RZ, R29 ;  /* 0x000000ffff667224 */ /* 0x000fe400078e001d */
[----:B--2---:R-:W-:Y:S02]  /*6850*/  IMAD.MOV.U32 R19, RZ, RZ, R34 ;  /* 0x000000ffff137224 */ /* 0x004fe400078e0022 */
[----:B------:R-:W-:Y:S02]  /*6860*/  IMAD.MOV.U32 R17, RZ, RZ, R26 ;  /* 0x000000ffff117224 */ /* 0x000fe400078e001a */
[----:B------:R-:W-:-:S02]  /*6870*/  IMAD.MOV.U32 R16, RZ, RZ, R22 ;  /* 0x000000ffff107224 */ /* 0x000fc400078e0016 */
[----:B------:R-:W-:Y:S02]  /*6880*/  IMAD.MOV.U32 R18, RZ, RZ, R30 ;  /* 0x000000ffff127224 */ /* 0x000fe400078e001e */
[----:B------:R-:W-:Y:S02]  /*6890*/  IMAD.MOV.U32 R24, RZ, RZ, R23 ;  /* 0x000000ffff187224 */ /* 0x000fe400078e0017 */
[----:B------:R-:W-:Y:S01]  /*68a0*/  IMAD.MOV.U32 R26, RZ, RZ, R31 ;  /* 0x000000ffff1a7224 */ /* 0x000fe200078e001f */
[----:B------:R-:W2:Y:S01]  /*68b0*/  LDS.128 R76, [R70] ;  /* 0x00000000464c7984 */ /* 0x000ea20000000c00 */
[----:B------:R-:W-:Y:S02]  /*68c0*/  IMAD.MOV.U32 R99, RZ, RZ, R48 ;  /* 0x000000ffff637224 */ /* 0x000fe400078e0030 */
[----:B------:R-:W-:Y:S01]  /*68d0*/  IMAD.MOV.U32 R96, RZ, RZ, R36 ;  /* 0x000000ffff607224 */ /* 0x000fe200078e0024 */
[----:B------:R-:W-:Y:S01]  /*68e0*/  LDS.128 R32, [R70+0x1000] ;  /* 0x0010000046207984 */ /* 0x000fe20000000c00 */
[----:B------:R-:W-:-:S02]  /*68f0*/  IMAD.MOV.U32 R97, RZ, RZ, R40 ;  /* 0x000000ffff617224 */ /* 0x000fc400078e0028 */
[----:B------:R-:W-:Y:S01]  /*6900*/  IMAD.MOV.U32 R98, RZ, RZ, R44 ;  /* 0x000000ffff627224 */ /* 0x000fe200078e002c */
[----:B------:R-:W-:Y:S01]  /*6910*/  LDS.128 R8, [R70+0x2000] ;  /* 0x0020000046087984 */ /* 0x000fe20000000c00 */
[----:B------:R-:W-:Y:S02]  /*6920*/  IMAD.MOV.U32 R48, RZ, RZ, R39 ;  /* 0x000000ffff307224 */ /* 0x000fe400078e0027 */
[----:B-1----:R-:W-:Y:S01]  /*6930*/  IMAD R20, R0, UR4, RZ ;  /* 0x0000000400147c24 */ /* 0x002fe2000f8e02ff */
[----:B------:R-:W-:Y:S01]  /*6940*/  LDS.128 R4, [R70+0x3000] ;  /* 0x0030000046047984 */ /* 0x000fe20000000c00 */
[----:B------:R-:W-:Y:S02]  /*6950*/  IMAD.MOV.U32 R107, RZ, RZ, R65 ;  /* 0x000000ffff6b7224 */ /* 0x000fe400078e0041 */
[----:B------:R-:W-:Y:S01]  /*6960*/  IMAD.MOV.U32 R104, RZ, RZ, R53 ;  /* 0x000000ffff687224 */ /* 0x000fe200078e0035 */
[----:B------:R-:W-:Y:S01]  /*6970*/  BAR.SYNC.DEFER_BLOCKING 0x0 ;  /* 0x0000000000007b1d */ /* 0x000fe20000010000 */
[----:B------:R-:W-:Y:S01]  /*6980*/  LEA R0, P1, R20, UR8, 0x2 ;  /* 0x0000000814007c11 */ /* 0x000fe2000f8210ff */
[----:B------:R-:W-:-:S02]  /*6990*/  IMAD.MOV.U32 R105, RZ, RZ, R57 ;  /* 0x000000ffff697224 */ /* 0x000fc400078e0039 */
[----:B------:R-:W-:Y:S01]  /*69a0*/  IMAD.MOV.U32 R106, RZ, RZ, R61 ;  /* 0x000000ffff6a7224 */ /* 0x000fe200078e003d */
[----:B------:R-:W-:Y:S01]  /*69b0*/  LEA.HI.X.SX32 R40, R20, UR9, 0x2, P1 ;  /* 0x0000000914287c11 */ /* 0x000fe200088f16ff */
[----:B------:R-:W-:Y:S01]  /*69c0*/  IMAD.MOV.U32 R65, RZ, RZ, R59 ;  /* 0x000000ffff417224 */ /* 0x000fe200078e003b */
[----:B------:R-:W-:Y:S01]  /*69d0*/  ISETP.LT.AND P1, PT, R2, UR11, !P0 ;  /* 0x0000000b02007c0c */ /* 0x000fe2000c721270 */
[-C--:B------:R-:W-:Y:S02]  /*69e0*/  IMAD R53, R86, R3.reuse, RZ ;  /* 0x0000000356357224 */ /* 0x080fe400078e02ff */
[-C--:B------:R-:W-:Y:S02]  /*69f0*/  IMAD R57, R82, R3.reuse, RZ ;  /* 0x0000000352397224 */ /* 0x080fe400078e02ff */
[----:B------:R-:W-:Y:S01]  /*6a00*/  IMAD R59, R80, R3, RZ ;  /* 0x00000003503b7224 */ /* 0x000fe200078e02ff */
[----:B------:R-:W-:Y:S04]  /*6a10*/  STS.128 [R68], R12 ;  /* 0x0000000c44007388 */ /* 0x000fe80000000c00 */
[----:B------:R1:W-:Y:S04]  /*6a20*/  STS.128 [R68+0x400], R100 ;  /* 0x0004006444007388 */ /* 0x0003e80000000c00 */
[----:B------:R-:W-:Y:S04]  /*6a30*/  STS.128 [R68+0x800], R16 ;  /* 0x0008001044007388 */ /* 0x000fe80000000c00 */
[----:B------:R3:W-:Y:S01]  /*6a40*/  STS.128 [R68+0xc00], R24 ;  /* 0x000c001844007388 */ /* 0x0007e20000000c00 */
[----:B------:R-:W-:Y:S01]  /*6a50*/  BAR.SYNC.DEFER_BLOCKING 0x0 ;  /* 0x0000000000007b1d */ /* 0x000fe20000010000 */
[----:B-1----:R-:W-:-:S02]  /*6a60*/  IMAD.MOV.U32 R103, RZ, RZ, R50 ;  /* 0x000000ffff677224 */ /* 0x002fc400078e0032 */
[----:B------:R-:W-:Y:S02]  /*6a70*/  IMAD.MOV.U32 R100, RZ, RZ, R38 ;  /* 0x000000ffff647224 */ /* 0x000fe400078e0026 */
[----:B------:R-:W-:Y:S01]  /*6a80*/  IMAD.MOV.U32 R101, RZ, RZ, R42 ;  /* 0x000000ffff657224 */ /* 0x000fe200078e002a */
[----:B------:R-:W-:Y:S01]  /*6a90*/  LEA R42, P2, R69, R0, 0x2 ;  /* 0x00000000452a7211 */ /* 0x000fe200078410ff */
[----:B------:R-:W-:Y:S02]  /*6aa0*/  IMAD.MOV.U32 R102, RZ, RZ, R46 ;  /* 0x000000ffff667224 */ /* 0x000fe400078e002e */
[----:B---3--:R-:W-:Y:S02]  /*6ab0*/  IMAD.MOV.U32 R27, RZ, RZ, R49 ;  /* 0x000000ffff1b7224 */ /* 0x008fe400078e0031 */
[----:B------:R-:W-:Y:S02]  /*6ac0*/  IMAD.MOV.U32 R24, RZ, RZ, R37 ;  /* 0x000000ffff187224 */ /* 0x000fe400078e0025 */
[----:B------:R-:W-:-:S02]  /*6ad0*/  IMAD.MOV.U32 R25, RZ, RZ, R41 ;  /* 0x000000ffff197224 */ /* 0x000fc400078e0029 */
[----:B------:R-:W-:Y:S02]  /*6ae0*/  IMAD.MOV.U32 R26, RZ, RZ, R45 ;  /* 0x000000ffff1a7224 */ /* 0x000fe400078e002d */
[----:B------:R-:W-:Y:S01]  /*6af0*/  IMAD.MOV.U32 R49, RZ, RZ, R43 ;  /* 0x000000ffff317224 */ /* 0x000fe200078e002b */
[----:B------:R-:W-:Y:S01]  /*6b00*/  LEA.HI.X.SX32 R43, R69, R40, 0x2, P2 ;  /* 0x00000028452b7211 */ /* 0x000fe200010f16ff */
[----:B------:R-:W-:Y:S01]  /*6b10*/  IMAD.MOV.U32 R50, RZ, RZ, R47 ;  /* 0x000000ffff327224 */ /* 0x000fe200078e002f */
[C---:B------:R-:W-:Y:S01]  /*6b20*/  ISETP.LT.AND P2, PT, R92.reuse, UR11, !P0 ;  /* 0x0000000b5c007c0c */ /* 0x040fe2000c741270 */
[----:B------:R-:W1:Y:S01]  /*6b30*/  LDS.128 R72, [R70] ;  /* 0x0000000046487984 */ /* 0x000e620000000c00 */
[----:B------:R-:W-:Y:S02]  /*6b40*/  IMAD R41, R92, R3, RZ ;  /* 0x000000035c297224 */ /* 0x000fe400078e02ff */
[----:B------:R-:W-:Y:S01]  /*6b50*/  IMAD R69, R3, 0x20, R69 ;  /* 0x0000002003457824 */ /* 0x000fe200078e0245 */
[----:B------:R-:W-:Y:S04]  /*6b60*/  LDS.128 R28, [R70+0x1000] ;  /* 0x00100000461c7984 */ /* 0x000fe80000000c00 */
[----:B------:R-:W-:Y:S04]  /*6b70*/  LDS.128 R16, [R70+0x2000] ;  /* 0x0020000046107984 */ /* 0x000fe80000000c00 */
[----:B------:R-:W-:Y:S01]  /*6b80*/  LDS.128 R12, [R70+0x3000] ;  /* 0x00300000460c7984 */ /* 0x000fe20000000c00 */
[----:B------:R-:W-:Y:S06]  /*6b90*/  BAR.SYNC.DEFER_BLOCKING 0x0 ;  /* 0x0000000000007b1d */ /* 0x000fec0000010000 */
[----:B------:R3:W-:Y:S04]  /*6ba0*/  STS.128 [R68], R96 ;  /* 0x0000006044007388 */ /* 0x0007e80000000c00 */
[----:B------:R-:W-:Y:S04]  /*6bb0*/  STS.128 [R68+0x400], R24 ;  /* 0x0004001844007388 */ /* 0x000fe80000000c00 */
[----:B------:R4:W-:Y:S04]  /*6bc0*/  STS.128 [R68+0x800], R100 ;  /* 0x0008006444007388 */ /* 0x0009e80000000c00 */
[----:B------:R5:W-:Y:S01]  /*6bd0*/  STS.128 [R68+0xc00], R48 ;  /* 0x000c003044007388 */ /* 0x000be20000000c00 */
[----:B------:R-:W-:Y:S01]  /*6be0*/  BAR.SYNC.DEFER_BLOCKING 0x0 ;  /* 0x0000000000007b1d */ /* 0x000fe20000010000 */
[----:B---3--:R-:W-:-:S02]  /*6bf0*/  IMAD.MOV.U32 R99, RZ, RZ, R64 ;  /* 0x000000ffff637224 */ /* 0x008fc400078e0040 */
[----:B------:R-:W-:Y:S02]  /*6c00*/  IMAD.MOV.U32 R96, RZ, RZ, R52 ;  /* 0x000000ffff607224 */ /* 0x000fe400078e0034 */
[----:B------:R-:W-:Y:S02]  /*6c10*/  IMAD.MOV.U32 R97, RZ, RZ, R56 ;  /* 0x000000ffff617224 */ /* 0x000fe400078e0038 */
[----:B------:R-:W-:Y:S01]  /*6c20*/  IMAD.MOV.U32 R98, RZ, RZ, R60 ;  /* 0x000000ffff627224 */ /* 0x000fe200078e003c */
[----:B------:R-:W-:Y:S01]  /*6c30*/  LOP3.LUT R60, R2, 0x20, RZ, 0xfc, !PT ;  /* 0x00000020023c7812 */ /* 0x000fe200078efcff */
[----:B----4-:R-:W-:Y:S02]  /*6c40*/  IMAD.MOV.U32 R103, RZ, RZ, R66 ;  /* 0x000000ffff677224 */ /* 0x010fe400078e0042 */
[----:B------:R-:W-:Y:S02]  /*6c50*/  IMAD.MOV.U32 R100, RZ, RZ, R54 ;  /* 0x000000ffff647224 */ /* 0x000fe400078e0036 */
[----:B------:R-:W-:-:S02]  /*6c60*/  IMAD.MOV.U32 R101, RZ, RZ, R58 ;  /* 0x000000ffff657224 */ /* 0x000fc400078e003a */
[----:B------:R-:W-:Y:S02]  /*6c70*/  IMAD.MOV.U32 R102, RZ, RZ, R62 ;  /* 0x000000ffff667224 */ /* 0x000fe400078e003e */
[----:B------:R-:W-:Y:S02]  /*6c80*/  IMAD.MOV.U32 R64, RZ, RZ, R55 ;  /* 0x000000ffff407224 */ /* 0x000fe400078e0037 */
[----:B------:R-:W-:Y:S02]  /*6c90*/  IMAD.MOV.U32 R66, RZ, RZ, R63 ;  /* 0x000000ffff427224 */ /* 0x000fe400078e003f */
[-C--:B-----5:R-:W-:Y:S02]  /*6ca0*/  IMAD R49, R90, R3.reuse, RZ ;  /* 0x000000035a317224 */ /* 0x0a0fe400078e02ff */
[-C--:B------:R-:W-:Y:S01]  /*6cb0*/  IMAD R51, R88, R3.reuse, RZ ;  /* 0x0000000358337224 */ /* 0x080fe200078e02ff */
[----:B------:R-:W3:Y:S01]  /*6cc0*/  LDS.128 R44, [R70] ;  /* 0x00000000462c7984 */ /* 0x000ee20000000c00 */
[----:B------:R-:W-:Y:S01]  /*6cd0*/  IMAD R55, R84, R3, RZ ;  /* 0x0000000354377224 */ /* 0x000fe200078e02ff */
[----:B------:R-:W-:-:S02]  /*6ce0*/  LEA R48, P3, R49, R0, 0x2 ;  /* 0x0000000031307211 */ /* 0x000fc400078610ff */
[----:B------:R-:W-:Y:S01]  /*6cf0*/  LDS.128 R36, [R70+0x1000] ;  /* 0x0010000046247984 */ /* 0x000fe20000000c00 */
[----:B------:R-:W-:Y:S02]  /*6d00*/  LEA R50, P5, R51, R0, 0x2 ;  /* 0x0000000033327211 */ /* 0x000fe400078a10ff */
[----:B------:R-:W-:Y:S01]  /*6d10*/  LEA.HI.X.SX32 R49, R49, R40, 0x2, P3 ;  /* 0x0000002831317211 */ /* 0x000fe200018f16ff */
[----:B------:R-:W-:Y:S01]  /*6d20*/  LDS.128 R24, [R70+0x2000] ;  /* 0x0020000046187984 */ /* 0x000fe20000000c00 */
[----:B------:R-:W-:Y:S02]  /*6d30*/  LEA R54, P3, R55, R0, 0x2 ;  /* 0x0000000037367211 */ /* 0x000fe400078610ff */
[----:B------:R-:W-:Y:S01]  /*6d40*/  LEA.HI.X.SX32 R51, R51, R40, 0x2, P5 ;  /* 0x0000002833337211 */ /* 0x000fe200028f16ff */
[----:B------:R-:W-:Y:S01]  /*6d50*/  LDS.128 R20, [R70+0x3000] ;  /* 0x0030000046147984 */ /* 0x000fe20000000c00 */
[----:B------:R-:W-:Y:S01]  /*6d60*/  BAR.SYNC.DEFER_BLOCKING 0x0 ;  /* 0x0000000000007b1d */ /* 0x000fe20000010000 */
[----:B------:R-:W-:-:S02]  /*6d70*/  LEA R56, P5, R57, R0, 0x2 ;  /* 0x0000000039387211 */ /* 0x000fc400078a10ff */
[-C--:B------:R-:W-:Y:S02]  /*6d80*/  LEA.HI.X.SX32 R55, R55, R40.reuse, 0x2, P3 ;  /* 0x0000002837377211 */ /* 0x080fe400018f16ff */
[----:B------:R-:W-:Y:S02]  /*6d90*/  LEA.HI.X.SX32 R57, R57, R40, 0x2, P5 ;  /* 0x0000002839397211 */ /* 0x000fe400028f16ff */
[----:B------:R-:W-:Y:S01]  /*6da0*/  ISETP.LT.AND P5, PT, R88, UR11, !P0 ;  /* 0x0000000b58007c0c */ /* 0x000fe2000c7a1270 */
[----:B------:R-:W-:Y:S04]  /*6db0*/  STS.128 [R68], R96 ;  /* 0x0000006044007388 */ /* 0x000fe80000000c00 */
[----:B------:R-:W-:Y:S04]  /*6dc0*/  STS.128 [R68+0x400], R104 ;  /* 0x0004006844007388 */ /* 0x000fe80000000c00 */
[----:B------:R-:W-:Y:S04]  /*6dd0*/  STS.128 [R68+0x800], R100 ;  /* 0x0008006444007388 */ /* 0x000fe80000000c00 */
[----:B------:R-:W-:Y:S01]  /*6de0*/  STS.128 [R68+0xc00], R64 ;  /* 0x000c004044007388 */ /* 0x000fe20000000c00 */
[----:B------:R-:W-:Y:S06]  /*6df0*/  BAR.SYNC.DEFER_BLOCKING 0x0 ;  /* 0x0000000000007b1d */ /* 0x000fec0000010000 */
[----:B--2---:R2:W-:Y:S01]  /*6e00*/  @P1 STG.E desc[UR20][R42.64], R76 ;  /* 0x0000004c2a001986 */ /* 0x0045e2000c101914 */
[----:B------:R-:W-:-:S04]  /*6e10*/  LEA R52, P1, R53, R0, 0x2 ;  /* 0x0000000035347211 */ /* 0x000fc800078210ff */
[----:B------:R-:W-:Y:S02]  /*6e20*/  LEA.HI.X.SX32 R53, R53, R40, 0x2, P1 ;  /* 0x0000002835357211 */ /* 0x000fe400008f16ff */
[----:B------:R-:W-:-:S04]  /*6e30*/  LEA R58, P1, R59, R0, 0x2 ;  /* 0x000000003b3a7211 */ /* 0x000fc800078210ff */
[----:B------:R-:W-:Y:S02]  /*6e40*/  LEA.HI.X.SX32 R59, R59, R40, 0x2, P1 ;  /* 0x000000283b3b7211 */ /* 0x000fe400008f16ff */
[C---:B--2---:R-:W-:Y:S02]  /*6e50*/  LEA R42, P3, R41.reuse, R0, 0x2 ;  /* 0x00000000292a7211 */ /* 0x044fe400078610ff */
[----:B------:R-:W-:Y:S02]  /*6e60*/  ISETP.LT.AND P1, PT, R86, UR11, !P0 ;  /* 0x0000000b56007c0c */ /* 0x000fe4000c721270 */
[----:B------:R-:W-:Y:S02]  /*6e70*/  LEA.HI.X.SX32 R43, R41, R40, 0x2, P3 ;  /* 0x00000028292b7211 */ /* 0x000fe400018f16ff */
[----:B------:R-:W-:Y:S02]  /*6e80*/  ISETP.LT.AND P3, PT, R84, UR11, !P0 ;  /* 0x0000000b54007c0c */ /* 0x000fe4000c761270 */
[----:B------:R-:W-:Y:S01]  /*6e90*/  LOP3.LUT R41, R2, 0xf4, RZ, 0xfc, !PT ;  /* 0x000000f402297812 */ /* 0x000fe200078efcff */
[----:B------:R-:W-:Y:S03]  /*6ea0*/  @P2 STG.E desc[UR20][R42.64], R77 ;  /* 0x0000004d2a002986 */ /* 0x000fe6000c101914 */
[----:B------:R-:W-:Y:S01]  /*6eb0*/  ISETP.LT.AND P2, PT, R41, UR11, !P0 ;  /* 0x0000000b29007c0c */ /* 0x000fe2000c741270 */
[----:B------:R2:W-:Y:S01]  /*6ec0*/  @P4 STG.E desc[UR20][R48.64], R78 ;  /* 0x0000004e30004986 */ /* 0x0005e2000c101914 */
[----:B------:R-:W-:-:S02]  /*6ed0*/  ISETP.LT.AND P4, PT, R82, UR11, !P0 ;  /* 0x0000000b52007c0c */ /* 0x000fc4000c781270 */
[----:B------:R-:W-:Y:S01]  /*6ee0*/  LOP3.LUT R41, R2, 0x24, RZ, 0xfc, !PT ;  /* 0x0000002402297812 */ /* 0x000fe200078efcff */
[----:B------:R4:W-:Y:S01]  /*6ef0*/  @P5 STG.E desc[UR20][R50.64], R79 ;  /* 0x0000004f32005986 */ /* 0x0009e2000c101914 */
[----:B------:R-:W-:-:S03]  /*6f00*/  ISETP.LT.AND P5, PT, R80, UR11, !P0 ;  /* 0x0000000b50007c0c */ /* 0x000fc6000c7a1270 */
[----:B-1----:R1:W-:Y:S01]  /*6f10*/  @P1 STG.E desc[UR20][R52.64], R72 ;  /* 0x0000004834001986 */ /* 0x0023e2000c101914 */
[----:B------:R-:W-:Y:S01]  /*6f20*/  ISETP.LT.AND P1, PT, R41, UR11, !P0 ;  /* 0x0000000b29007c0c */ /* 0x000fe2000c721270 */
[C---:B------:R-:W-:Y:S02]  /*6f30*/  IMAD R41, R3.reuse, 0x4, R69 ;  /* 0x0000000403297824 */ /* 0x040fe400078e0245 */
[----:B------:R5:W-:Y:S01]  /*6f40*/  @P3 STG.E desc[UR20][R54.64], R73 ;  /* 0x0000004936003986 */ /* 0x000be2000c101914 */
[----:B------:R-:W-:Y:S02]  /*6f50*/  ISETP.LT.AND P3, PT, R60, UR11, !P0 ;  /* 0x0000000b3c007c0c */ /* 0x000fe4000c761270 */
[C---:B--2---:R-:W-:Y:S01]  /*6f60*/  LOP3.LUT R48, R2.reuse, 0x28, RZ, 0xfc, !PT ;  /* 0x0000002802307812 */ /* 0x044fe200078efcff */
[----:B------:R-:W2:Y:S01]  /*6f70*/  LDS.128 R60, [R70] ;  /* 0x00000000463c7984 */ /* 0x000ea20000000c00 */
[----:B----4-:R-:W-:Y:S01]  /*6f80*/  LOP3.LUT R50, R2, 0x2c, RZ, 0xfc, !PT ;  /* 0x0000002c02327812 */ /* 0x010fe200078efcff */
[----:B------:R-:W-:-:S02]  /*6f90*/  IMAD R51, R3, 0x4, R41 ;  /* 0x0000000403337824 */ /* 0x000fc400078e0229 */
[----:B------:R-:W-:Y:S01]  /*6fa0*/  @P4 STG.E desc[UR20][R56.64], R74 ;  /* 0x0000004a38004986 */ /* 0x000fe2000c101914 */
[C---:B------:R-:W-:Y:S02]  /*6fb0*/  LEA R42, P4, R69.reuse, R0, 0x2 ;  /* 0x00000000452a7211 */ /* 0x040fe400078810ff */
[----:B-1----:R-:W-:Y:S01]  /*6fc0*/  LOP3.LUT R52, R2, 0x30, RZ, 0xfc, !PT ;  /* 0x0000003002347812 */ /* 0x002fe200078efcff */
[----:B------:R-:W-:Y:S01]  /*6fd0*/  @P5 STG.E desc[UR20][R58.64], R75 ;  /* 0x0000004b3a005986 */ /* 0x000fe2000c101914 */
[----:B------:R-:W-:Y:S02]  /*6fe0*/  LEA.HI.X.SX32 R43, R69, R40, 0x2, P4 ;  /* 0x00000028452b7211 */ /* 0x000fe400020f16ff */
[----:B------:R-:W-:Y:S02]  /*6ff0*/  ISETP.LT.AND P4, PT, R48, UR11, !P0 ;  /* 0x0000000b30007c0c */ /* 0x000fe4000c781270 */
[----:B------:R-:W-:Y:S01]  /*7000*/  LEA R48, P5, R41, R0, 0x2 ;  /* 0x0000000029307211 */ /* 0x000fe200078a10ff */
[----:B---3--:R1:W-:Y:S01]  /*7010*/  @P3 STG.E desc[UR20][R42.64], R44 ;  /* 0x0000002c2a003986 */ /* 0x0083e2000c101914 */
[----:B------:R-:W-:-:S02]  /*7020*/  ISETP.LT.AND P3, PT, R50, UR11, !P0 ;  /* 0x0000000b32007c0c */ /* 0x000fc4000c761270 */
[----:B------:R-:W-:Y:S01]  /*7030*/  LEA.HI.X.SX32 R49, R41, R40, 0x2, P5 ;  /* 0x0000002829317211 */ /* 0x000fe200028f16ff */
[----:B------:R-:W-:Y:S01]  /*7040*/  IMAD R41, R3, 0x4, R51 ;  /* 0x0000000403297824 */ /* 0x000fe200078e0233 */
[C---:B------:R-:W-:Y:S02]  /*7050*/  LEA R50, P5, R51.reuse, R0, 0x2 ;  /* 0x0000000033327211 */ /* 0x040fe400078a10ff */
[----:B-----5:R-:W-:Y:S01]  /*7060*/  LOP3.LUT R54, R2, 0x34, RZ, 0xfc, !PT ;  /* 0x0000003402367812 */ /* 0x020fe200078efcff */
[----:B------:R3:W-:Y:S01]  /*7070*/  @P1 STG.E desc[UR20][R48.64], R45 ;  /* 0x0000002d30001986 */ /* 0x0007e2000c101914 */
[----:B------:R-:W-:Y:S02]  /*7080*/  LEA.HI.X.SX32 R51, R51, R40, 0x2, P5 ;  /* 0x0000002833337211 */ /* 0x000fe400028f16ff */
[----:B------:R-:W-:Y:S01]  /*7090*/  ISETP.LT.AND P1, PT, R52, UR11, !P0 ;  /* 0x0000000b34007c0c */ /* 0x000fe2000c721270 */
[----:B-1----:R-:W-:Y:S01]  /*70a0*/  IMAD R43, R3, 0x4, R41 ;  /* 0x00000004032b7824 */ /* 0x002fe200078e0229 */
[----:B------:R-:W-:Y:S01]  /*70b0*/  LEA R52, P5, R41, R0, 0x2 ;  /* 0x0000000029347211 */ /* 0x000fe200078a10ff */
[----:B------:R1:W-:Y:S01]  /*70c0*/  @P4 STG.E desc[UR20][R50.64], R46 ;  /* 0x0000002e32004986 */ /* 0x0003e2000c101914 */
[----:B------:R-:W-:-:S02]  /*70d0*/  LOP3.LUT R44, R2, 0x38, RZ, 0xfc, !PT ;  /* 0x00000038022c7812 */ /* 0x000fc400078efcff */
[----:B------:R-:W-:Y:S01]  /*70e0*/  LEA.HI.X.SX32 R53, R41, R40, 0x2, P5 ;  /* 0x0000002829357211 */ /* 0x000fe200028f16ff */
[----:B------:R-:W-:Y:S01]  /*70f0*/  IMAD R41, R3, 0x4, R43 ;  /* 0x0000000403297824 */ /* 0x000fe200078e022b */
[C---:B------:R-:W-:Y:S02]  /*7100*/  LEA R42, P5, R43.reuse, R0, 0x2 ;  /* 0x000000002b2a7211 */ /* 0x040fe400078a10ff */
[----:B------:R-:W-:Y:S01]  /*7110*/  ISETP.LT.AND P4, PT, R54, UR11, !P0 ;  /* 0x0000000b36007c0c */ /* 0x000fe2000c781270 */
[----:B------:R4:W-:Y:S01]  /*7120*/  @P3 STG.E desc[UR20][R52.64], R47 ;  /* 0x0000002f34003986 */ /* 0x0009e2000c101914 */
[----:B------:R-:W-:Y:S01]  /*7130*/  LEA.HI.X.SX32 R43, R43, R40, 0x2, P5 ;  /* 0x000000282b2b7211 */ /* 0x000fe200028f16ff */
[----:B---3--:R-:W-:Y:S01]  /*7140*/  IMAD R49, R3, 0x4, R41 ;  /* 0x0000000403317824 */ /* 0x008fe200078e0229 */
[----:B------:R-:W-:Y:S02]  /*7150*/  ISETP.LT.AND P3, PT, R44, UR11, !P0 ;  /* 0x0000000b2c007c0c */ /* 0x000fe4000c761270 */
[----:B------:R-:W-:Y:S01]  /*7160*/  LEA R44, P5, R41, R0, 0x2 ;  /* 0x00000000292c7211 */ /* 0x000fe200078a10ff */
[----:B--2---:R2:W-:Y:S01]  /*7170*/  @P1 STG.E desc[UR20][R42.64], R60 ;  /* 0x0000003c2a001986 */ /* 0x0045e2000c101914 */
[----:B-1----:R-:W-:-:S02]  /*7180*/  LOP3.LUT R46, R2, 0x3c, RZ, 0xfc, !PT ;  /* 0x0000003c022e7812 */ /* 0x002fc400078efcff */
[----:B------:R-:W-:Y:S01]  /*7190*/  LEA.HI.X.SX32 R45, R41, R40, 0x2, P5 ;  /* 0x00000028292d7211 */ /* 0x000fe200028f16ff */
[----:B------:R-:W-:Y:S01]  /*71a0*/  IMAD R41, R3, 0x4, R49 ;  /* 0x0000000403297824 */ /* 0x000fe200078e0231 */
[----:B------:R-:W-:Y:S02]  /*71b0*/  ISETP.LT.AND P1, PT, R46, UR11, !P0 ;  /* 0x0000000b2e007c0c */ /* 0x000fe4000c721270 */
[----:B------:R-:W-:Y:S01]  /*71c0*/  LOP3.LUT R46, R2, 0x40, RZ, 0xfc, !PT ;  /* 0x00000040022e7812 */ /* 0x000fe200078efcff */
[----:B------:R1:W-:Y:S01]  /*71d0*/  @P4 STG.E desc[UR20][R44.64], R61 ;  /* 0x0000003d2c004986 */ /* 0x0003e2000c101914 */
[----:B------:R-:W-:Y:S01]  /*71e0*/  LEA R48, P5, R49, R0, 0x2 ;  /* 0x0000000031307211 */ /* 0x000fe200078a10ff */
[----:B------:R-:W-:Y:S01]  /*71f0*/  IMAD R51, R3, 0x4, R41 ;  /* 0x0000000403337824 */ /* 0x000fe200078e0229 */
[----:B------:R-:W-:Y:S02]  /*7200*/  ISETP.LT.AND P4, PT, R46, UR11, !P0 ;  /* 0x0000000b2e007c0c */ /* 0x000fe4000c781270 */
[----:B------:R-:W-:-:S02]  /*7210*/  LEA.HI.X.SX32 R49, R49, R40, 0x2, P5 ;  /* 0x0000002831317211 */ /* 0x000fc400028f16ff */
[C---:B------:R-:W-:Y:S02]  /*7220*/  LEA R46, P5, R41.reuse, R0, 0x2 ;  /* 0x00000000292e7211 */ /* 0x040fe400078a10ff */
[C---:B------:R-:W-:Y:S01]  /*7230*/  LOP3.LUT R50, R2.reuse, 0x44, RZ, 0xfc, !PT ;  /* 0x0000004402327812 */ /* 0x040fe200078efcff */
[----:B------:R3:W-:Y:S01]  /*7240*/  @P3 STG.E desc[UR20][R48.64], R62 ;  /* 0x0000003e30003986 */ /* 0x0007e2000c101914 */
[----:B----4-:R-:W-:Y:S01]  /*7250*/  LEA.HI.X.SX32 R47, R41, R40, 0x2, P5 ;  /* 0x00000028292f7211 */ /* 0x010fe200028f16ff */
[----:B------:R-:W-:Y:S01]  /*7260*/  IMAD R41, R3, 0x4, R51 ;  /* 0x0000000403297824 */ /* 0x000fe200078e0233 */
[----:B--2---:R-:W-:Y:S02]  /*7270*/  LEA R42, P5, R51, R0, 0x2 ;  /* 0x00000000332a7211 */ /* 0x004fe400078a10ff */
[----:B-1----:R-:W-:Y:S01]  /*7280*/  LOP3.LUT R44, R2, 0x48, RZ, 0xfc, !PT ;  /* 0x00000048022c7812 */ /* 0x002fe200078efcff */
[----:B------:R-:W-:Y:S01]  /*7290*/  @P1 STG.E desc[UR20][R46.64], R63 ;  /* 0x0000003f2e001986 */ /* 0x000fe2000c101914 */
[----:B------:R-:W-:-:S02]  /*72a0*/  ISETP.LT.AND P3, PT, R50, UR11, !P0 ;  /* 0x0000000b32007c0c */ /* 0x000fc4000c761270 */
[----:B------:R-:W-:Y:S02]  /*72b0*/  LEA.HI.X.SX32 R43, R51, R40, 0x2, P5 ;  /* 0x00000028332b7211 */ /* 0x000fe400028f16ff */
[----:B------:R-:W-:Y:S01]  /*72c0*/  ISETP.LT.AND P1, PT, R44, UR11, !P0 ;  /* 0x0000000b2c007c0c */ /* 0x000fe2000c721270 */
[----:B---3--:R-:W-:Y:S01]  /*72d0*/  IMAD R49, R3, 0x4, R41 ;  /* 0x0000000403317824 */ /* 0x008fe200078e0229 */
[C---:B------:R-:W-:Y:S01]  /*72e0*/  LEA R44, P5, R41.reuse, R0, 0x2 ;  /* 0x00000000292c7211 */ /* 0x040fe200078a10ff */
[----:B------:R1:W-:Y:S01]  /*72f0*/  @P4 STG.E desc[UR20][R42.64], R32 ;  /* 0x000000202a004986 */ /* 0x0003e2000c101914 */
[----:B------:R-:W-:Y:S02]  /*7300*/  LOP3.LUT R50, R2, 0x4c, RZ, 0xfc, !PT ;  /* 0x0000004c02327812 */ /* 0x000fe400078efcff */
[----:B------:R-:W-:Y:S01]  /*7310*/  LEA.HI.X.SX32 R45, R41, R40, 0x2, P5 ;  /* 0x00000028292d7211 */ /* 0x000fe200028f16ff */
[----:B------:R-:W-:Y:S01]  /*7320*/  IMAD R41, R3, 0x4, R49 ;  /* 0x0000000403297824 */ /* 0x000fe200078e0231 */
[----:B------:R-:W-:-:S02]  /*7330*/  LEA R48, P5, R49, R0, 0x2 ;  /* 0x0000000031307211 */ /* 0x000fc400078a10ff */
[----:B------:R-:W-:Y:S01]  /*7340*/  ISETP.LT.AND P4, PT, R50, UR11, !P0 ;  /* 0x0000000b32007c0c */ /* 0x000fe2000c781270 */
[----:B------:R2:W-:Y:S01]  /*7350*/  @P3 STG.E desc[UR20][R44.64], R33 ;  /* 0x000000212c003986 */ /* 0x0005e2000c101914 */
[C---:B------:R-:W-:Y:S02]  /*7360*/  LOP3.LUT R50, R2.reuse, 0x50, RZ, 0xfc, !PT ;  /* 0x0000005002327812 */ /* 0x040fe400078efcff */
[----:B------:R-:W-:Y:S01]  /*7370*/  LEA.HI.X.SX32 R49, R49, R40, 0x2, P5 ;  /* 0x0000002831317211 */ /* 0x000fe200028f16ff */
[----:B-1----:R-:W-:Y:S01]  /*7380*/  IMAD R43, R3, 0x4, R41 ;  /* 0x00000004032b7824 */ /* 0x002fe200078e0229 */
[----:B------:R-:W-:Y:S02]  /*7390*/  LEA R46, P5, R41, R0, 0x2 ;  /* 0x00000000292e7211 */ /* 0x000fe400078a10ff */
[----:B------:R-:W-:Y:S01]  /*73a0*/  LOP3.LUT R32, R2, 0x54, RZ, 0xfc, !PT ;  /* 0x0000005402207812 */ /* 0x000fe200078efcff */
[----:B------:R-:W-:Y:S01]  /*73b0*/  @P1 STG.E desc[UR20][R48.64], R34 ;  /* 0x0000002230001986 */ /* 0x000fe2000c101914 */
[----:B------:R-:W-:-:S02]  /*73c0*/  ISETP.LT.AND P3, PT, R50, UR11, !P0 ;  /* 0x0000000b32007c0c */ /* 0x000fc4000c761270 */
[----:B------:R-:W-:Y:S01]  /*73d0*/  LEA.HI.X.SX32 R47, R41, R40, 0x2, P5 ;  /* 0x00000028292f7211 */ /* 0x000fe200028f16ff */
[C---:B--2---:R-:W-:Y:S01]  /*73e0*/  IMAD R33, R3.reuse, 0x4, R43 ;  /* 0x0000000403217824 */ /* 0x044fe200078e022b */
[----:B------:R-:W-:Y:S01]  /*73f0*/  ISETP.LT.AND P1, PT, R32, UR11, !P0 ;  /* 0x0000000b20007c0c */ /* 0x000fe2000c721270 */
[----:B------:R-:W1:Y:S01]  /*7400*/  LDS.128 R48, [R70+0x1000] ;  /* 0x0010000046307984 */ /* 0x000e620000000c00 */
[----:B------:R-:W-:Y:S01]  /*7410*/  LOP3.LUT R32, R2, 0x58, RZ, 0xfc, !PT ;  /* 0x0000005802207812 */ /* 0x000fe200078efcff */
[----:B------:R-:W-:Y:S01]  /*7420*/  IMAD R41, R3, 0x4, R33 ;  /* 0x0000000403297824 */ /* 0x000fe200078e0221 */
[C---:B------:R-:W-:Y:S01]  /*7430*/  LEA R42, P5, R43.reuse, R0, 0x2 ;  /* 0x000000002b2a7211 */ /* 0x040fe200078a10ff */
[----:B------:R2:W-:Y:S01]  /*7440*/  @P4 STG.E desc[UR20][R46.64], R35 ;  /* 0x000000232e004986 */ /* 0x0005e2000c101914 */
[----:B------:R-:W-:Y:S02]  /*7450*/  ISETP.LT.AND P4, PT, R32, UR11, !P0 ;  /* 0x0000000b20007c0c */ /* 0x000fe4000c781270 */
[----:B------:R-:W-:-:S02]  /*7460*/  LEA.HI.X.SX32 R43, R43, R40, 0x2, P5 ;  /* 0x000000282b2b7211 */ /* 0x000fc400028f16ff */
[C---:B------:R-:W-:Y:S02]  /*7470*/  LEA R32, P5, R33.reuse, R0, 0x2 ;  /* 0x0000000021207211 */ /* 0x040fe400078a10ff */
[----:B------:R-:W-:Y:S01]  /*7480*/  LOP3.LUT R44, R2, 0x5c, RZ, 0xfc, !PT ;  /* 0x0000005c022c7812 */ /* 0x000fe200078efcff */
[----:B------:R-:W-:Y:S01]  /*7490*/  @P3 STG.E desc[UR20][R42.64], R28 ;  /* 0x0000001c2a003986 */ /* 0x000fe2000c101914 */
[----:B------:R-:W-:Y:S02]  /*74a0*/  LEA.HI.X.SX32 R33, R33, R40, 0x2, P5 ;  /* 0x0000002821217211 */ /* 0x000fe400028f16ff */
[----:B------:R-:W-:Y:S01]  /*74b0*/  ISETP.LT.AND P3, PT, R44, UR11, !P0 ;  /* 0x0000000b2c007c0c */ /* 0x000fe2000c761270 */
[----:B--2---:R-:W-:Y:S01]  /*74c0*/  IMAD R35, R3, 0x4, R41 ;  /* 0x0000000403237824 */ /* 0x004fe200078e0229 */
[----:B------:R-:W-:Y:S01]  /*74d0*/  LEA R44, P5, R41, R0, 0x2 ;  /* 0x00000000292c7211 */ /* 0x000fe200078a10ff */
[----:B------:R2:W-:Y:S01]  /*74e0*/  @P1 STG.E desc[UR20][R32.64], R29 ;  /* 0x0000001d20001986 */ /* 0x0005e2000c101914 */
[----:B------:R-:W-:-:S02]  /*74f0*/  LOP3.LUT R34, R2, 0x60, RZ, 0xfc, !PT ;  /* 0x0000006002227812 */ /* 0x000fc400078efcff */
[----:B------:R-:W-:Y:S01]  /*7500*/  LEA.HI.X.SX32 R45, R41, R40, 0x2, P5 ;  /* 0x00000028292d7211 */ /* 0x000fe200028f16ff */
[----:B------:R-:W-:Y:S01]  /*7510*/  IMAD R41, R3, 0x4, R35 ;  /* 0x0000000403297824 */ /* 0x000fe200078e0223 */
[----:B------:R-:W-:Y:S02]  /*7520*/  ISETP.LT.AND P1, PT, R34, UR11, !P0 ;  /* 0x0000000b22007c0c */ /* 0x000fe4000c721270 */
[C---:B------:R-:W-:Y:S01]  /*7530*/  LEA R34, P5, R35.reuse, R0, 0x2 ;  /* 0x0000000023227211 */ /* 0x040fe200078a10ff */
[----:B------:R3:W-:Y:S01]  /*7540*/  @P4 STG.E desc[UR20][R44.64], R30 ;  /* 0x0000001e2c004986 */ /* 0x0007e2000c101914 */
[C---:B------:R-:W-:Y:S02]  /*7550*/  LOP3.LUT R46, R2.reuse, 0x64, RZ, 0xfc, !PT ;  /* 0x00000064022e7812 */ /* 0x040fe400078efcff */
[----:B------:R-:W-:Y:S01]  /*7560*/  LEA.HI.X.SX32 R35, R35, R40, 0x2, P5 ;  /* 0x0000002823237211 */ /* 0x000fe200028f16ff */
[----:B--2---:R-:W-:Y:S01]  /*7570*/  IMAD R29, R3, 0x4, R41 ;  /* 0x00000004031d7824 */ /* 0x004fe200078e0229 */
[----:B------:R-:W-:-:S02]  /*7580*/  LOP3.LUT R28, R2, 0x68, RZ, 0xfc, !PT ;  /* 0x00000068021c7812 */ /* 0x000fc400078efcff */
[----:B------:R-:W-:Y:S01]  /*7590*/  LEA R42, P5, R41, R0, 0x2 ;  /* 0x00000000292a7211 */ /* 0x000fe200078a10ff */
[----:B------:R2:W-:Y:S01]  /*75a0*/  @P3 STG.E desc[UR20][R34.64], R31 ;  /* 0x0000001f22003986 */ /* 0x0005e2000c101914 */
[----:B------:R-:W-:Y:S01]  /*75b0*/  ISETP.LT.AND P4, PT, R46, UR11, !P0 ;  /* 0x0000000b2e007c0c */ /* 0x000fe2000c781270 */
[----:B------:R-:W-:Y:S01]  /*75c0*/  IMAD R33, R3, 0x4, R29 ;  /* 0x0000000403217824 */ /* 0x000fe200078e021d */
[----:B------:R-:W-:Y:S02]  /*75d0*/  LEA.HI.X.SX32 R43, R41, R40, 0x2, P5 ;  /* 0x00000028292b7211 */ /* 0x000fe400028f16ff */
[----:B------:R-:W-:Y:S02]  /*75e0*/  ISETP.LT.AND P3, PT, R28, UR11, !P0 ;  /* 0x0000000b1c007c0c */ /* 0x000fe4000c761270 */
[----:B------:R-:W-:Y:S01]  /*75f0*/  LEA R28, P5, R29, R0, 0x2 ;  /* 0x000000001d1c7211 */ /* 0x000fe200078a10ff */
[----:B------:R4:W-:Y:S01]  /*7600*/  @P1 STG.E desc[UR20][R42.64], R36 ;  /* 0x000000242a001986 */ /* 0x0009e2000c101914 */
[----:B---3--:R-:W-:-:S02]  /*7610*/  LOP3.LUT R30, R2, 0x6c, RZ, 0xfc, !PT ;  /* 0x0000006c021e7812 */ /* 0x008fc400078efcff */
[----:B------:R-:W-:Y:S01]  /*7620*/  LEA.HI.X.SX32 R29, R29, R40, 0x2, P5 ;  /* 0x000000281d1d7211 */ /* 0x000fe200028f16ff */
[----:B--2---:R-:W-:Y:S01]  /*7630*/  IMAD R31, R3, 0x4, R33 ;  /* 0x00000004031f7824 */ /* 0x004fe200078e0221 */
[----:B------:R-:W-:Y:S02]  /*7640*/  ISETP.LT.AND P1, PT, R30, UR11, !P0 ;  /* 0x0000000b1e007c0c */ /* 0x000fe4000c721270 */
[----:B------:R-:W-:Y:S01]  /*7650*/  LEA R32, P5, R33, R0, 0x2 ;  /* 0x0000000021207211 */ /* 0x000fe200078a10ff */
[----:B------:R-:W-:Y:S01]  /*7660*/  @P4 STG.E desc[UR20][R28.64], R37 ;  /* 0x000000251c004986 */ /* 0x000fe2000c101914 */
[----:B------:R-:W-:Y:S01]  /*7670*/  LOP3.LUT R30, R2, 0x70, RZ, 0xfc, !PT ;  /* 0x00000070021e7812 */ /* 0x000fe200078efcff */
[----:B------:R-:W-:Y:S01]  /*7680*/  IMAD R35, R3, 0x4, R31 ;  /* 0x0000000403237824 */ /* 0x000fe200078e021f */
[----:B------:R-:W-:Y:S02]  /*7690*/  LEA.HI.X.SX32 R33, R33, R40, 0x2, P5 ;  /* 0x0000002821217211 */ /* 0x000fe400028f16ff */
[----:B------:R-:W-:Y:S01]  /*76a0*/  ISETP.LT.AND P4, PT, R30, UR11, !P0 ;  /* 0x0000000b1e007c0c */ /* 0x000fe2000c781270 */
[----:B------:R-:W-:Y:S01]  /*76b0*/  IMAD R41, R3, 0x4, R35 ;  /* 0x0000000403297824 */ /* 0x000fe200078e0223 */
[----:B------:R-:W-:Y:S01]  /*76c0*/  LOP3.LUT R34, R2, 0x74, RZ, 0xfc, !PT ;  /* 0x0000007402227812 */ /* 0x000fe200078efcff */
[----:B------:R2:W-:Y:S01]  /*76d0*/  @P3 STG.E desc[UR20][R32.64], R38 ;  /* 0x0000002620003986 */ /* 0x0005e2000c101914 */
[----:B------:R-:W-:-:S02]  /*76e0*/  LEA R30, P5, R31, R0, 0x2 ;  /* 0x000000001f1e7211 */ /* 0x000fc400078a10ff */
[----:B------:R-:W-:Y:S02]  /*76f0*/  ISETP.LT.AND P3, PT, R34, UR11, !P0 ;  /* 0x0000000b22007c0c */ /* 0x000fe4000c761270 */
[----:B------:R-:W-:Y:S02]  /*7700*/  LEA.HI.X.SX32 R31, R31, R40, 0x2, P5 ;  /* 0x000000281f1f7211 */ /* 0x000fe400028f16ff */
[C---:B------:R-:W-:Y:S02]  /*7710*/  LEA R34, P5, R35.reuse, R0, 0x2 ;  /* 0x0000000023227211 */ /* 0x040fe400078a10ff */
[----:B----4-:R-:W-:Y:S01]  /*7720*/  LOP3.LUT R36, R2, 0x78, RZ, 0xfc, !PT ;  /* 0x0000007802247812 */ /* 0x010fe200078efcff */
[----:B------:R3:W-:Y:S01]  /*7730*/  @P1 STG.E desc[UR20][R30.64], R39 ;  /* 0x000000271e001986 */ /* 0x0007e2000c101914 */
[----:B------:R-:W-:Y:S01]  /*7740*/  LEA.HI.X.SX32 R35, R35, R40, 0x2, P5 ;  /* 0x0000002823237211 */ /* 0x000fe200028f16ff */
[----:B--2---:R-:W-:Y:S01]  /*7750*/  IMAD R33, R3, 0x4, R41 ;  /* 0x0000000403217824 */ /* 0x004fe200078e0229 */
[----:B------:R-:W-:-:S02]  /*7760*/  LEA R28, P5, R41, R0, 0x2 ;  /* 0x00000000291c7211 */ /* 0x000fc400078a10ff */
[----:B------:R-:W-:Y:S01]  /*7770*/  LOP3.LUT R32, R2, 0x7c, RZ, 0xfc, !PT ;  /* 0x0000007c02207812 */ /* 0x000fe200078efcff */
[----:B-1----:R-:W-:Y:S01]  /*7780*/  @P4 STG.E desc[UR20][R34.64], R48 ;  /* 0x0000003022004986 */ /* 0x002fe2000c101914 */
[----:B------:R-:W-:Y:S02]  /*7790*/  ISETP.LT.AND P1, PT, R36, UR11, !P0 ;  /* 0x0000000b24007c0c */ /* 0x000fe4000c721270 */
[----:B------:R-:W-:Y:S02]  /*77a0*/  LEA.HI.X.SX32 R29, R41, R40, 0x2, P5 ;  /* 0x00000028291d7211 */ /* 0x000fe400028f16ff */
[----:B------:R-:W-:Y:S01]  /*77b0*/  ISETP.LT.AND P4, PT, R32, UR11, !P0 ;  /* 0x0000000b20007c0c */ /* 0x000fe2000c781270 */
[----:B---3--:R-:W-:Y:S01]  /*77c0*/  IMAD R31, R3, 0x4, R33 ;  /* 0x00000004031f7824 */ /* 0x008fe200078e0221 */
[----:B------:R-:W-:Y:S01]  /*77d0*/  LEA R32, P5, R33, R0, 0x2 ;  /* 0x0000000021207211 */ /* 0x000fe200078a10ff */
[----:B------:R1:W-:Y:S01]  /*77e0*/  @P3 STG.E desc[UR20][R28.64], R49 ;  /* 0x000000311c003986 */ /* 0x0003e2000c101914 */
[----:B------:R-:W-:Y:S01]  /*77f0*/  LOP3.LUT R36, R2, 0x80, RZ, 0xfc, !PT ;  /* 0x0000008002247812 */ /* 0x000fe200078efcff */
[----:B------:R-:W-:Y:S01]  /*7800*/  IMAD R37, R3, 0x4, R31 ;  /* 0x0000000403257824 */ /* 0x000fe200078e021f */
[----:B------:R-:W-:-:S02]  /*7810*/  LEA.HI.X.SX32 R33, R33, R40, 0x2, P5 ;  /* 0x0000002821217211 */ /* 0x000fc400028f16ff */
[C---:B------:R-:W-:Y:S02]  /*7820*/  LEA R30, P5, R31.reuse, R0, 0x2 ;  /* 0x000000001f1e7211 */ /* 0x040fe400078a10ff */
        /* <DEDUP_REMOVED lines=10> */
[----:B--2---:R-:W-:Y:S01]  /*78d0*/  IMAD R33, R3, 0x4, R29 ;  /* 0x0000000403217824 */ /* 0x004fe200078e021d */
[----:B------:R-:W-:Y:S02]  /*78e0*/  ISETP.LT.AND P4, PT, R28, UR11, !P0 ;  /* 0x0000000b1c007c0c */ /* 0x000fe4000c781270 */
[----:B------:R-:W-:Y:S01]  /*78f0*/  LEA R28, P5, R29, R0, 0x2 ;  /* 0x000000001d1c7211 */ /* 0x000fe200078a10ff */
[----:B------:R1:W-:Y:S01]  /*7900*/  @P3 STG.E desc[UR20][R34.64], R8 ;  /* 0x0000000822003986 */ /* 0x0003e2000c101914 */
[----:B------:R-:W-:Y:S01]  /*7910*/  LOP3.LUT R36, R2, 0x8c, RZ, 0xfc, !PT ;  /* 0x0000008c02247812 */ /* 0x000fe200078efcff */
[----:B------:R-:W-:Y:S01]  /*7920*/  IMAD R37, R3, 0x4, R33 ;  /* 0x0000000403257824 */ /* 0x000fe200078e0221 */
[----:B------:R-:W-:Y:S02]  /*7930*/  LEA.HI.X.SX32 R29, R29, R40, 0x2, P5 ;  /* 0x000000281d1d7211 */ /* 0x000fe400028f16ff */
[----:B------:R-:W-:-:S02]  /*7940*/  LEA R32, P5, R33, R0, 0x2 ;  /* 0x0000000021207211 */ /* 0x000fc400078a10ff */
[----:B------:R-:W-:Y:S01]  /*7950*/  ISETP.LT.AND P3, PT, R36, UR11, !P0 ;  /* 0x0000000b24007c0c */ /* 0x000fe2000c761270 */
[----:B------:R2:W-:Y:S01]  /*7960*/  @P1 STG.E desc[UR20][R28.64], R9 ;  /* 0x000000091c001986 */ /* 0x0005e2000c101914 */
[----:B------:R-:W-:Y:S02]  /*7970*/  LOP3.LUT R36, R2, 0x90, RZ, 0xfc, !PT ;  /* 0x0000009002247812 */ /* 0x000fe400078efcff */
[----:B------:R-:W-:Y:S01]  /*7980*/  LEA.HI.X.SX32 R33, R33, R40, 0x2, P5 ;  /* 0x0000002821217211 */ /* 0x000fe200028f16ff */
[----:B-1----:R-:W-:Y:S01]  /*7990*/  IMAD R35, R3, 0x4, R37 ;  /* 0x0000000403237824 */ /* 0x002fe200078e0225 */
[----:B------:R-:W-:Y:S02]  /*79a0*/  LEA R30, P5, R37, R0, 0x2 ;  /* 0x00000000251e7211 */ /* 0x000fe400078a10ff */
[----:B------:R-:W-:Y:S01]  /*79b0*/  ISETP.LT.AND P1, PT, R36, UR11, !P0 ;  /* 0x0000000b24007c0c */ /* 0x000fe2000c721270 */
[----:B------:R-:W-:Y:S01]  /*79c0*/  @P4 STG.E desc[UR20][R32.64], R10 ;  /* 0x0000000a20004986 */ /* 0x000fe2000c101914 */
[----:B------:R-:W-:-:S02]  /*79d0*/  LOP3.LUT R8, R2, 0x94, RZ, 0xfc, !PT ;  /* 0x0000009402087812 */ /* 0x000fc400078efcff */
        /* <DEDUP_REMOVED lines=8> */
[----:B------:R-:W-:-:S02]  /*7a60*/  ISETP.LT.AND P3, PT, R8, UR11, !P0 ;  /* 0x0000000b08007c0c */ /* 0x000fc4000c761270 */
[----:B------:R-:W-:Y:S01]  /*7a70*/  LOP3.LUT R28, R2, 0x9c, RZ, 0xfc, !PT ;  /* 0x0000009c021c7812 */ /* 0x000fe200078efcff */
[----:B------:R-:W-:Y:S01]  /*7a80*/  @P1 STG.E desc[UR20][R34.64], R16 ;  /* 0x0000001022001986 */ /* 0x000fe2000c101914 */
[----:B------:R-:W-:Y:S02]  /*7a90*/  LEA R8, P5, R9, R0, 0x2 ;  /* 0x0000000009087211 */ /* 0x000fe400078a10ff */
[----:B------:R-:W-:Y:S01]  /*7aa0*/  ISETP.LT.AND P1, PT, R28, UR11, !P0 ;  /* 0x0000000b1c007c0c */ /* 0x000fe2000c721270 */
[----:B-1----:R-:W-:Y:S01]  /*7ab0*/  IMAD R11, R3, 0x4, R29 ;  /* 0x00000004030b7824 */ /* 0x002fe200078e021d */
[----:B------:R-:W-:Y:S01]  /*7ac0*/  LEA.HI.X.SX32 R9, R9, R40, 0x2, P5 ;  /* 0x0000002809097211 */ /* 0x000fe200028f16ff */
[----:B------:R-:W1:Y:S01]  /*7ad0*/  LDS.128 R32, [R70+0x2000] ;  /* 0x0020000046207984 */ /* 0x000e620000000c00 */
[----:B------:R-:W-:Y:S01]  /*7ae0*/  LEA R28, P5, R29, R0, 0x2 ;  /* 0x000000001d1c7211 */ /* 0x000fe200078a10ff */
[----:B------:R-:W-:Y:S01]  /*7af0*/  IMAD R31, R3, 0x4, R11 ;  /* 0x00000004031f7824 */ /* 0x000fe200078e020b */
[----:B------:R-:W-:Y:S01]  /*7b00*/  LOP3.LUT R10, R2, 0xa0, RZ, 0xfc, !PT ;  /* 0x000000a0020a7812 */ /* 0x000fe200078efcff */
[----:B------:R2:W-:Y:S01]  /*7b10*/  @P4 STG.E desc[UR20][R8.64], R17 ;  /* 0x0000001108004986 */ /* 0x0005e2000c101914 */
[----:B------:R-:W-:-:S02]  /*7b20*/  LEA.HI.X.SX32 R29, R29, R40, 0x2, P5 ;  /* 0x000000281d1d7211 */ /* 0x000fc400028f16ff */
[----:B------:R-:W-:Y:S01]  /*7b30*/  ISETP.LT.AND P4, PT, R10, UR11, !P0 ;  /* 0x0000000b0a007c0c */ /* 0x000fe2000c781270 */
[----:B------:R-:W3:Y:S01]  /*7b40*/  LDS.128 R68, [R70+0x3000] ;  /* 0x0030000046447984 */ /* 0x000ee20000000c00 */
[----:B------:R-:W-:Y:S02]  /*7b50*/  LOP3.LUT R30, R2, 0xa4, RZ, 0xfc, !PT ;  /* 0x000000a4021e7812 */ /* 0x000fe400078efcff */
[C---:B------:R-:W-:Y:S01]  /*7b60*/  LEA R10, P5, R11.reuse, R0, 0x2 ;  /* 0x000000000b0a7211 */ /* 0x040fe200078a10ff */
[----:B------:R4:W-:Y:S01]  /*7b70*/  @P3 STG.E desc[UR20][R28.64], R18 ;  /* 0x000000121c003986 */ /* 0x0009e2000c101914 */
[----:B------:R-:W-:Y:S02]  /*7b80*/  ISETP.LT.AND P3, PT, R30, UR11, !P0 ;  /* 0x0000000b1e007c0c */ /* 0x000fe4000c761270 */
[----:B------:R-:W-:Y:S01]  /*7b90*/  LEA.HI.X.SX32 R11, R11, R40, 0x2, P5 ;  /* 0x000000280b0b7211 */ /* 0x000fe200028f16ff */
[----:B--2---:R-:W-:Y:S01]  /*7ba0*/  IMAD R9, R3, 0x4, R31 ;  /* 0x0000000403097824 */ /* 0x004fe200078e021f */
[----:B------:R-:W-:-:S02]  /*7bb0*/  LEA R30, P5, R31, R0, 0x2 ;  /* 0x000000001f1e7211 */ /* 0x000fc400078a10ff */
[----:B------:R-:W-:Y:S01]  /*7bc0*/  LOP3.LUT R16, R2, 0xa8, RZ, 0xfc, !PT ;  /* 0x000000a802107812 */ /* 0x000fe200078efcff */
[----:B------:R2:W-:Y:S01]  /*7bd0*/  @P1 STG.E desc[UR20][R10.64], R19 ;  /* 0x000000130a001986 */ /* 0x0005e2000c101914 */
[----:B------:R-:W-:Y:S01]  /*7be0*/  LEA.HI.X.SX32 R31, R31, R40, 0x2, P5 ;  /* 0x000000281f1f7211 */ /* 0x000fe200028f16ff */
[----:B------:R-:W-:Y:S01]  /*7bf0*/  IMAD R17, R3, 0x4, R9 ;  /* 0x0000000403117824 */ /* 0x000fe200078e0209 */
[----:B------:R-:W-:Y:S02]  /*7c00*/  ISETP.LT.AND P1, PT, R16, UR11, !P0 ;  /* 0x0000000b10007c0c */ /* 0x000fe4000c721270 */
[----:B------:R-:W-:Y:S01]  /*7c10*/  LOP3.LUT R16, R2, 0xac, RZ, 0xfc, !PT ;  /* 0x000000ac02107812 */ /* 0x000fe200078efcff */
[----:B------:R-:W-:Y:S01]  /*7c20*/  @P4 STG.E desc[UR20][R30.64], R24 ;  /* 0x000000181e004986 */ /* 0x000fe2000c101914 */
[----:B------:R-:W-:Y:S01]  /*7c30*/  LEA R8, P5, R9, R0, 0x2 ;  /* 0x0000000009087211 */ /* 0x000fe200078a10ff */
[----:B----4-:R-:W-:Y:S01]  /*7c40*/  IMAD R29, R3, 0x4, R17 ;  /* 0x00000004031d7824 */ /* 0x010fe200078e0211 */
[----:B------:R-:W-:-:S02]  /*7c50*/  ISETP.LT.AND P4, PT, R16, UR11, !P0 ;  /* 0x0000000b10007c0c */ /* 0x000fc4000c781270 */
[----:B------:R-:W-:Y:S01]  /*7c60*/  LEA.HI.X.SX32 R9, R9, R40, 0x2, P5 ;  /* 0x0000002809097211 */ /* 0x000fe200028f16ff */
[----:B--2---:R-:W-:Y:S01]  /*7c70*/  IMAD R19, R3, 0x4, R29 ;  /* 0x0000000403137824 */ /* 0x004fe200078e021d */
[C---:B------:R-:W-:Y:S02]  /*7c80*/  LEA R16, P5, R17.reuse, R0, 0x2 ;  /* 0x0000000011107211 */ /* 0x040fe400078a10ff */
[----:B------:R-:W-:Y:S01]  /*7c90*/  LOP3.LUT R18, R2, 0xb0, RZ, 0xfc, !PT ;  /* 0x000000b002127812 */ /* 0x000fe200078efcff */
[----:B------:R2:W-:Y:S01]  /*7ca0*/  @P3 STG.E desc[UR20][R8.64], R25 ;  /* 0x0000001908003986 */ /* 0x0005e2000c101914 */
[----:B------:R-:W-:Y:S02]  /*7cb0*/  LEA.HI.X.SX32 R17, R17, R40, 0x2, P5 ;  /* 0x0000002811117211 */ /* 0x000fe400028f16ff */
[----:B------:R-:W-:Y:S02]  /*7cc0*/  ISETP.LT.AND P3, PT, R18, UR11, !P0 ;  /* 0x0000000b12007c0c */ /* 0x000fe4000c761270 */
[----:B------:R-:W-:Y:S01]  /*7cd0*/  LEA R10, P5, R29, R0, 0x2 ;  /* 0x000000001d0a7211 */ /* 0x000fe200078a10ff */
[----:B------:R4:W-:Y:S01]  /*7ce0*/  @P1 STG.E desc[UR20][R16.64], R26 ;  /* 0x0000001a10001986 */ /* 0x0009e2000c101914 */
[----:B------:R-:W-:-:S02]  /*7cf0*/  LOP3.LUT R18, R2, 0xb4, RZ, 0xfc, !PT ;  /* 0x000000b402127812 */ /* 0x000fc400078efcff */
[----:B------:R-:W-:Y:S02]  /*7d00*/  LEA.HI.X.SX32 R11, R29, R40, 0x2, P5 ;  /* 0x000000281d0b7211 */ /* 0x000fe400028f16ff */
[----:B------:R-:W-:Y:S01]  /*7d10*/  ISETP.LT.AND P1, PT, R18, UR11, !P0 ;  /* 0x0000000b12007c0c */ /* 0x000fe2000c721270 */
[----:B--2---:R-:W-:Y:S01]  /*7d20*/  IMAD R9, R3, 0x4, R19 ;  /* 0x0000000403097824 */ /* 0x004fe200078e0213 */
[----:B------:R-:W-:Y:S01]  /*7d30*/  LEA R18, P5, R19, R0, 0x2 ;  /* 0x0000000013127211 */ /* 0x000fe200078a10ff */
[----:B------:R2:W-:Y:S01]  /*7d40*/  @P4 STG.E desc[UR20][R10.64], R27 ;  /* 0x0000001b0a004986 */ /* 0x0005e2000c101914 */
[----:B------:R-:W-:Y:S01]  /*7d50*/  LOP3.LUT R24, R2, 0xb8, RZ, 0xfc, !PT ;  /* 0x000000b802187812 */ /* 0x000fe200078efcff */
[----:B------:R-:W-:Y:S01]  /*7d60*/  IMAD R25, R3, 0x4, R9 ;  /* 0x0000000403197824 */ /* 0x000fe200078e0209 */
[----:B------:R-:W-:Y:S02]  /*7d70*/  LEA.HI.X.SX32 R19, R19, R40, 0x2, P5 ;  /* 0x0000002813137211 */ /* 0x000fe400028f16ff */
[----:B------:R-:W-:-:S02]  /*7d80*/  LEA R8, P5, R9, R0, 0x2 ;  /* 0x0000000009087211 */ /* 0x000fc400078a10ff */
[----:B------:R-:W-:Y:S01]  /*7d90*/  ISETP.LT.AND P4, PT, R24, UR11, !P0 ;  /* 0x0000000b18007c0c */ /* 0x000fe2000c781270 */
[----:B-1----:R1:W-:Y:S01]  /*7da0*/  @P3 STG.E desc[UR20][R18.64], R32 ;  /* 0x0000002012003986 */ /* 0x0023e2000c101914 */
[----:B------:R-:W-:Y:S02]  /*7db0*/  LEA.HI.X.SX32 R9, R9, R40, 0x2, P5 ;  /* 0x0000002809097211 */ /* 0x000fe400028f16ff */
[----:B----4-:R-:W-:Y:S01]  /*7dc0*/  LEA R16, P5, R25, R0, 0x2 ;  /* 0x0000000019107211 */ /* 0x010fe200078a10ff */
[----:B--2---:R-:W-:Y:S01]  /*7dd0*/  IMAD R11, R3, 0x4, R25 ;  /* 0x00000004030b7824 */ /* 0x004fe200078e0219 */
[C---:B------:R-:W-:Y:S01]  /*7de0*/  LOP3.LUT R10, R2.reuse, 0xc0, RZ, 0xfc, !PT ;  /* 0x000000c0020a7812 */ /* 0x040fe200078efcff */
[----:B------:R-:W-:Y:S01]  /*7df0*/  @P1 STG.E desc[UR20][R8.64], R33 ;  /* 0x0000002108001986 */ /* 0x000fe2000c101914 */
[----:B------:R-:W-:Y:S02]  /*7e00*/  LOP3.LUT R24, R2, 0xbc, RZ, 0xfc, !PT ;  /* 0x000000bc02187812 */ /* 0x000fe400078efcff */
[----:B------:R-:W-:-:S02]  /*7e10*/  LEA.HI.X.SX32 R17, R25, R40, 0x2, P5 ;  /* 0x0000002819117211 */ /* 0x000fc400028f16ff */
[----:B------:R-:W-:Y:S01]  /*7e20*/  ISETP.LT.AND P1, PT, R10, UR11, !P0 ;  /* 0x0000000b0a007c0c */ /* 0x000fe2000c721270 */
[----:B-1----:R-:W-:Y:S01]  /*7e30*/  IMAD R19, R3, 0x4, R11 ;  /* 0x0000000403137824 */ /* 0x002fe200078e020b */
[----:B------:R-:W-:Y:S01]  /*7e40*/  ISETP.LT.AND P3, PT, R24, UR11, !P0 ;  /* 0x0000000b18007c0c */ /* 0x000fe2000c761270 */
[----:B------:R1:W-:Y:S01]  /*7e50*/  @P4 STG.E desc[UR20][R16.64], R34 ;  /* 0x0000002210004986 */ /* 0x0003e2000c101914 */
[----:B------:R-:W-:Y:S01]  /*7e60*/  LEA R10, P5, R11, R0, 0x2 ;  /* 0x000000000b0a7211 */ /* 0x000fe200078a10ff */
[----:B------:R-:W-:Y:S01]  /*7e70*/  IMAD R25, R3, 0x4, R19 ;  /* 0x0000000403197824 */ /* 0x000fe200078e0213 */
[----:B------:R-:W-:Y:S02]  /*7e80*/  LOP3.LUT R24, R2, 0xc4, RZ, 0xfc, !PT ;  /* 0x000000c402187812 */ /* 0x000fe400078efcff */
[----:B------:R-:W-:Y:S02]  /*7e90*/  LEA.HI.X.SX32 R11, R11, R40, 0x2, P5 ;  /* 0x000000280b0b7211 */ /* 0x000fe400028f16ff */
[----:B------:R-:W-:-:S02]  /*7ea0*/  LEA R18, P5, R19, R0, 0x2 ;  /* 0x0000000013127211 */ /* 0x000fc400078a10ff */
[----:B------:R-:W-:Y:S02]  /*7eb0*/  ISETP.LT.AND P4, PT, R24, UR11, !P0 ;  /* 0x0000000b18007c0c */ /* 0x000fe4000c781270 */
[----:B------:R-:W-:Y:S01]  /*7ec0*/  LEA.HI.X.SX32 R19, R19, R40, 0x2, P5 ;  /* 0x0000002813137211 */ /* 0x000fe200028f16ff */
[----:B-1----:R-:W-:Y:S01]  /*7ed0*/  IMAD R17, R3, 0x4, R25 ;  /* 0x0000000403117824 */ /* 0x002fe200078e0219 */
[C---:B------:R-:W-:Y:S01]  /*7ee0*/  LOP3.LUT R24, R2.reuse, 0xc8, RZ, 0xfc, !PT ;  /* 0x000000c802187812 */ /* 0x040fe200078efcff */
[----:B------:R1:W-:Y:S01]  /*7ef0*/  @P3 STG.E desc[UR20][R10.64], R35 ;  /* 0x000000230a003986 */ /* 0x0003e2000c101914 */
[----:B------:R-:W-:Y:S02]  /*7f00*/  LEA R8, P5, R25, R0, 0x2 ;  /* 0x0000000019087211 */ /* 0x000fe400078a10ff */
[----:B------:R-:W-:Y:S01]  /*7f10*/  LOP3.LUT R16, R2, 0xcc, RZ, 0xfc, !PT ;  /* 0x000000cc02107812 */ /* 0x000fe200078efcff */
[----:B------:R2:W-:Y:S01]  /*7f20*/  @P1 STG.E desc[UR20][R18.64], R4 ;  /* 0x0000000412001986 */ /* 0x0005e2000c101914 */
[----:B------:R-:W-:-:S02]  /*7f30*/  ISETP.LT.AND P3, PT, R24, UR11, !P0 ;  /* 0x0000000b18007c0c */ /* 0x000fc4000c761270 */
[----:B------:R-:W-:Y:S02]  /*7f40*/  LEA.HI.X.SX32 R9, R25, R40, 0x2, P5 ;  /* 0x0000002819097211 */ /* 0x000fe400028f16ff */
[----:B------:R-:W-:Y:S02]  /*7f50*/  ISETP.LT.AND P1, PT, R16, UR11, !P0 ;  /* 0x0000000b10007c0c */ /* 0x000fe4000c721270 */
[----:B------:R-:W-:Y:S01]  /*7f60*/  LEA R16, P5, R17, R0, 0x2 ;  /* 0x0000000011107211 */ /* 0x000fe200078a10ff */
[----:B-1----:R-:W-:Y:S01]  /*7f70*/  IMAD R11, R3, 0x4, R17 ;  /* 0x00000004030b7824 */ /* 0x002fe200078e0211 */
[----:B------:R-:W-:Y:S01]  /*7f80*/  LOP3.LUT R24, R2, 0xd0, RZ, 0xfc, !PT ;  /* 0x000000d002187812 */ /* 0x000fe200078efcff */
[----:B------:R1:W-:Y:S01]  /*7f90*/  @P4 STG.E desc[UR20][R8.64], R5 ;  /* 0x0000000508004986 */ /* 0x0003e2000c101914 */
[----:B------:R-:W-:Y:S01]  /*7fa0*/  LEA.HI.X.SX32 R17, R17, R40, 0x2, P5 ;  /* 0x0000002811117211 */ /* 0x000fe200028f16ff */
[----:B------:R-:W-:Y:S01]  /*7fb0*/  IMAD R25, R3, 0x4, R11 ;  /* 0x0000000403197824 */ /* 0x000fe200078e020b */
[----:B------:R-:W-:-:S02]  /*7fc0*/  LEA R10, P5, R11, R0, 0x2 ;  /* 0x000000000b0a7211 */ /* 0x000fc400078a10ff */
[----:B------:R-:W-:Y:S01]  /*7fd0*/  ISETP.LT.AND P4, PT, R24, UR11, !P0 ;  /* 0x0000000b18007c0c */ /* 0x000fe2000c781270 */
[----:B------:R4:W-:Y:S01]  /*7fe0*/  @P3 STG.E desc[UR20][R16.64], R6 ;  /* 0x0000000610003986 */ /* 0x0009e2000c101914 */
[C---:B------:R-:W-:Y:S02]  /*7ff0*/  LOP3.LUT R24, R2.reuse, 0xd4, RZ, 0xfc, !PT ;  /* 0x000000d402187812 */ /* 0x040fe400078efcff */
[----:B------:R-:W-:Y:S02]  /*8000*/  LEA.HI.X.SX32 R11, R11, R40, 0x2, P5 ;  /* 0x000000280b0b7211 */ /* 0x000fe400028f16ff */
[----:B--2---:R-:W-:Y:S01]  /*8010*/  LEA R18, P5, R25, R0, 0x2 ;  /* 0x0000000019127211 */ /* 0x004fe200078a10ff */
[C---:B-1----:R-:W-:Y:S01]  /*8020*/  IMAD R5, R3.reuse, 0x4, R25 ;  /* 0x0000000403057824 */ /* 0x042fe200078e0219 */
[----:B------:R-:W-:Y:S01]  /*8030*/  LOP3.LUT R4, R2, 0xd8, RZ, 0xfc, !PT ;  /* 0x000000d802047812 */ /* 0x000fe200078efcff */
[----:B------:R1:W-:Y:S01]  /*8040*/  @P1 STG.E desc[UR20][R10.64], R7 ;  /* 0x000000070a001986 */ /* 0x0003e2000c101914 */
[----:B------:R-:W-:Y:S01]  /*8050*/  ISETP.LT.AND P3, PT, R24, UR11, !P0 ;  /* 0x0000000b18007c0c */ /* 0x000fe2000c761270 */
[----:B------:R-:W-:Y:S01]  /*8060*/  IMAD R9, R3, 0x4, R5 ;  /* 0x0000000403097824 */ /* 0x000fe200078e0205 */
[----:B------:R-:W-:-:S02]  /*8070*/  LEA.HI.X.SX32 R19, R25, R40, 0x2, P5 ;  /* 0x0000002819137211 */ /* 0x000fc400028f16ff */
[----:B------:R-:W-:Y:S01]  /*8080*/  ISETP.LT.AND P1, PT, R4, UR11, !P0 ;  /* 0x0000000b04007c0c */ /* 0x000fe2000c721270 */
[----:B----4-:R-:W-:Y:S01]  /*8090*/  IMAD R17, R3, 0x4, R9 ;  /* 0x0000000403117824 */ /* 0x010fe200078e0209 */
[----:B------:R-:W-:Y:S01]  /*80a0*/  LOP3.LUT R8, R2, 0xdc, RZ, 0xfc, !PT ;  /* 0x000000dc02087812 */ /* 0x000fe200078efcff */
[----:B------:R-:W-:Y:S01]  /*80b0*/  @P4 STG.E desc[UR20][R18.64], R12 ;  /* 0x0000000c12004986 */ /* 0x000fe2000c101914 */
[----:B------:R-:W-:Y:S02]  /*80c0*/  LEA R4, P5, R5, R0, 0x2 ;  /* 0x0000000005047211 */ /* 0x000fe400078a10ff */
[----:B------:R-:W-:Y:S01]  /*80d0*/  ISETP.LT.AND P4, PT, R8, UR11, !P0 ;  /* 0x0000000b08007c0c */ /* 0x000fe2000c781270 */
[----:B-1----:R-:W-:Y:S01]  /*80e0*/  IMAD R11, R3, 0x4, R17 ;  /* 0x00000004030b7824 */ /* 0x002fe200078e0211 */
[----:B------:R-:W-:Y:S02]  /*80f0*/  LEA.HI.X.SX32 R5, R5, R40, 0x2, P5 ;  /* 0x0000002805057211 */ /* 0x000fe400028f16ff */
[----:B------:R-:W-:-:S02]  /*8100*/  LEA R8, P5, R9, R0, 0x2 ;  /* 0x0000000009087211 */ /* 0x000fc400078a10ff */
[----:B------:R-:W-:Y:S01]  /*8110*/  LOP3.LUT R6, R2, 0xe0, RZ, 0xfc, !PT ;  /* 0x000000e002067812 */ /* 0x000fe200078efcff */
[----:B------:R1:W-:Y:S01]  /*8120*/  @P3 STG.E desc[UR20][R4.64], R13 ;  /* 0x0000000d04003986 */ /* 0x0003e2000c101914 */
[----:B------:R-:W-:Y:S02]  /*8130*/  LEA.HI.X.SX32 R9, R9, R40, 0x2, P5 ;  /* 0x0000002809097211 */ /* 0x000fe400028f16ff */
[----:B------:R-:W-:Y:S02]  /*8140*/  ISETP.LT.AND P3, PT, R6, UR11, !P0 ;  /* 0x0000000b06007c0c */ /* 0x000fe4000c761270 */
[C---:B------:R-:W-:Y:S01]  /*8150*/  LEA R6, P5, R17.reuse, R0, 0x2 ;  /* 0x0000000011067211 */ /* 0x040fe200078a10ff */
[----:B------:R2:W-:Y:S01]  /*8160*/  @P1 STG.E desc[UR20][R8.64], R14 ;  /* 0x0000000e08001986 */ /* 0x0005e2000c101914 */
[----:B------:R-:W-:Y:S02]  /*8170*/  LOP3.LUT R10, R2, 0xe8, RZ, 0xfc, !PT ;  /* 0x000000e8020a7812 */ /* 0x000fe400078efcff */
[----:B------:R-:W-:-:S02]  /*8180*/  LEA.HI.X.SX32 R7, R17, R40, 0x2, P5 ;  /* 0x0000002811077211 */ /* 0x000fc400028f16ff */
[----:B------:R-:W-:Y:S01]  /*8190*/  ISETP.LT.AND P1, PT, R10, UR11, !P0 ;  /* 0x0000000b0a007c0c */ /* 0x000fe2000c721270 */
[----:B-1----:R-:W-:Y:S01]  /*81a0*/  IMAD R5, R3, 0x4, R11 ;  /* 0x0000000403057824 */ /* 0x002fe200078e020b */
[C---:B------:R-:W-:Y:S01]  /*81b0*/  LEA R10, P5, R11.reuse, R0, 0x2 ;  /* 0x000000000b0a7211 */ /* 0x040fe200078a10ff */
[----:B------:R1:W-:Y:S01]  /*81c0*/  @P4 STG.E desc[UR20][R6.64], R15 ;  /* 0x0000000f06004986 */ /* 0x0003e2000c101914 */
[----:B------:R-:W-:Y:S02]  /*81d0*/  LOP3.LUT R12, R2, 0xe4, RZ, 0xfc, !PT ;  /* 0x000000e4020c7812 */ /* 0x000fe400078efcff */
[----:B------:R-:W-:Y:S01]  /*81e0*/  LEA.HI.X.SX32 R11, R11, R40, 0x2, P5 ;  /* 0x000000280b0b7211 */ /* 0x000fe200028f16ff */
[----:B--2---:R-:W-:Y:S01]  /*81f0*/  IMAD R9, R3, 0x4, R5 ;  /* 0x0000000403097824 */ /* 0x004fe200078e0205 */
[----:B------:R-:W-:Y:S02]  /*8200*/  ISETP.LT.AND P4, PT, R12, UR11, !P0 ;  /* 0x0000000b0c007c0c */ /* 0x000fe4000c781270 */
[----:B------:R-:W-:Y:S01]  /*8210*/  LEA R4, P5, R5, R0, 0x2 ;  /* 0x0000000005047211 */ /* 0x000fe200078a10ff */
[----:B------:R2:W-:Y:S01]  /*8220*/  @P3 STG.E desc[UR20][R10.64], R20 ;  /* 0x000000140a003986 */ /* 0x0005e2000c101914 */
[----:B------:R-:W-:-:S02]  /*8230*/  LOP3.LUT R12, R2, 0xf0, RZ, 0xfc, !PT ;  /* 0x000000f0020c7812 */ /* 0x000fc400078efcff */
[----:B------:R-:W-:Y:S01]  /*8240*/  LEA.HI.X.SX32 R5, R5, R40, 0x2, P5 ;  /* 0x0000002805057211 */ /* 0x000fe200028f16ff */
[----:B-1----:R-:W-:Y:S01]  /*8250*/  IMAD R7, R3, 0x4, R9 ;  /* 0x0000000403077824 */ /* 0x002fe200078e0209 */
[----:B------:R-:W-:Y:S02]  /*8260*/  LEA R8, P5, R9, R0, 0x2 ;  /* 0x0000000009087211 */ /* 0x000fe400078a10ff */
[----:B------:R-:W-:Y:S01]  /*8270*/  LOP3.LUT R6, R2, 0xec, RZ, 0xfc, !PT ;  /* 0x000000ec02067812 */ /* 0x000fe200078efcff */
[----:B------:R-:W-:Y:S01]  /*8280*/  IMAD R13, R3, 0x4, R7 ;  /* 0x00000004030d7824 */ /* 0x000fe200078e0207 */
[----:B------:R-:W-:Y:S01]  /*8290*/  LEA.HI.X.SX32 R9, R9, R40, 0x2, P5 ;  /* 0x0000002809097211 */ /* 0x000fe200028f16ff */
[----:B------:R1:W-:Y:S01]  /*82a0*/  @P4 STG.E desc[UR20][R4.64], R21 ;  /* 0x0000001504004986 */ /* 0x0003e2000c101914 */
[----:B------:R-:W-:Y:S01]  /*82b0*/  ISETP.LT.AND P4, PT, R6, UR11, !P0 ;  /* 0x0000000b06007c0c */ /* 0x000fe2000c781270 */
[----:B------:R-:W-:Y:S01]  /*82c0*/  IMAD R15, R3, 0x4, R13 ;  /* 0x00000004030f7824 */ /* 0x000fe200078e020d */
[----:B------:R-:W-:Y:S01]  /*82d0*/  ISETP.LT.AND P3, PT, R12, UR11, !P0 ;  /* 0x0000000b0c007c0c */ /* 0x000fe2000c761270 */
[----:B------:R4:W-:Y:S01]  /*82e0*/  @P1 STG.E desc[UR20][R8.64], R22 ;  /* 0x0000001608001986 */ /* 0x0009e2000c101914 */
[-C--:B------:R-:W-:Y:S01]  /*82f0*/  LEA R6, P1, R7, R0.reuse, 0x2 ;  /* 0x0000000007067211 */ /* 0x080fe200078210ff */
[----:B------:R-:W-:Y:S01]  /*8300*/  IMAD R17, R3, 0x4, R15 ;  /* 0x0000000403117824 */ /* 0x000fe200078e020f */
[----:B--2---:R-:W-:-:S02]  /*8310*/  LEA R10, P5, R13, R0, 0x2 ;  /* 0x000000000d0a7211 */ /* 0x004fc400078a10ff */
[C---:B------:R-:W-:Y:S02]  /*8320*/  LOP3.LUT R14, R2.reuse, 0xf8, RZ, 0xfc, !PT ;  /* 0x000000f8020e7812 */ /* 0x040fe400078efcff */
[----:B------:R-:W-:Y:S02]  /*8330*/  LOP3.LUT R12, R2, 0xfc, RZ, 0xfc, !PT ;  /* 0x000000fc020c7812 */ /* 0x000fe400078efcff */
[----:B------:R-:W-:Y:S02]  /*8340*/  LEA.HI.X.SX32 R7, R7, R40, 0x2, P1 ;  /* 0x0000002807077211 */ /* 0x000fe400008f16ff */
[----:B------:R-:W-:Y:S02]  /*8350*/  LEA R2, P1, R15, R0, 0x2 ;  /* 0x000000000f027211 */ /* 0x000fe400078210ff */
[-C--:B------:R-:W-:Y:S01]  /*8360*/  LEA.HI.X.SX32 R11, R13, R40.reuse, 0x2, P5 ;  /* 0x000000280d0b7211 */ /* 0x080fe200028f16ff */
[----:B------:R-:W-:Y:S01]  /*8370*/  IMAD R13, R3, 0x4, R17 ;  /* 0x00000004030d7824 */ /* 0x000fe200078e0211 */
[----:B------:R-:W-:Y:S01]  /*8380*/  LEA.HI.X.SX32 R3, R15, R40, 0x2, P1 ;  /* 0x000000280f037211 */ /* 0x000fe200008f16ff */
[----:B------:R2:W-:Y:S01]  /*8390*/  @P4 STG.E desc[UR20][R6.64], R23 ;  /* 0x0000001706004986 */ /* 0x0005e2000c101914 */
[----:B-1----:R-:W-:-:S02]  /*83a0*/  LEA R4, P5, R17, R0, 0x2 ;  /* 0x0000000011047211 */ /* 0x002fc400078a10ff */
[----:B------:R-:W-:Y:S01]  /*83b0*/  ISETP.LT.AND P1, PT, R14, UR11, !P0 ;  /* 0x0000000b0e007c0c */ /* 0x000fe2000c721270 */
[----:B---3--:R2:W-:Y:S01]  /*83c0*/  @P3 STG.E desc[UR20][R10.64], R68 ;  /* 0x000000440a003986 */ /* 0x0085e2000c101914 */
[----:B------:R-:W-:Y:S02]  /*83d0*/  ISETP.LT.AND P0, PT, R12, UR11, !P0 ;  /* 0x0000000b0c007c0c */ /* 0x000fe4000c701270 */
[----:B------:R-:W-:Y:S01]  /*83e0*/  LEA.HI.X.SX32 R5, R17, R40, 0x2, P5 ;  /* 0x0000002811057211 */ /* 0x000fe200028f16ff */
[----:B------:R2:W-:Y:S01]  /*83f0*/  @P2 STG.E desc[UR20][R2.64], R69 ;  /* 0x0000004502002986 */ /* 0x0005e2000c101914 */
[----:B----4-:R-:W-:-:S04]  /*8400*/  LEA R8, P5, R13, R0, 0x2 ;  /* 0x000000000d087211 */ /* 0x010fc800078a10ff */
[----:B------:R-:W-:-:S03]  /*8410*/  LEA.HI.X.SX32 R9, R13, R40, 0x2, P5 ;  /* 0x000000280d097211 */ /* 0x000fc600028f16ff */
[----:B------:R2:W-:Y:S04]  /*8420*/  @P1 STG.E desc[UR20][R4.64], R70 ;  /* 0x0000004604001986 */ /* 0x0005e8000c101914 */
[----:B------:R2:W-:Y:S01]  /*8430*/  @P0 STG.E desc[UR20][R8.64], R71 ;  /* 0x0000004708000986 */ /* 0x0005e2000c101914 */
[----:B------:R-:W-:Y:S06]  /*8440*/  BAR.SYNC.DEFER_BLOCKING 0x0 ;  /* 0x0000000000007b1d */ /* 0x000fec0000010000 */
[----:B------:R-:W-:Y:S05]  /*8450*/  @P6 BRA `(.L_x_13) ;  /* 0x0000000000a06947 */ /* 0x000fea0003800000 */
[----:B------:R-:W1:Y:S01]  /*8460*/  S2UR UR5, SR_CgaCtaId ;  /* 0x00000000000579c3 */ /* 0x000e620000008800 */
[----:B------:R-:W-:Y:S01]  /*8470*/  NOP ;  /* 0x0000000000007918 */ /* 0x000fe20000000000 */
[----:B------:R-:W-:Y:S01]  /*8480*/  UMOV UR4, 0x50 ;  /* 0x0000005000047882 */ /* 0x000fe20000000000 */
[----:B------:R-:W-:Y:S02]  /*8490*/  IMAD.U32 R0, RZ, RZ, UR22 ;  /* 0x00000016ff007e24 */ /* 0x000fe4000f8e00ff */
[----:B--2---:R-:W-:Y:S02]  /*84a0*/  IMAD.MOV.U32 R3, RZ, RZ, 0xff ;  /* 0x000000ffff037424 */ /* 0x004fe400078e00ff */
[----:B------:R-:W-:Y:S01]  /*84b0*/  IMAD.MOV.U32 R7, RZ, RZ, 0x1 ;  /* 0x00000001ff077424 */ /* 0x000fe200078e00ff */
[----:B------:R-:W-:-:S04]  /*84c0*/  LOP3.LUT R0, R0, 0xffff, RZ, 0xc0, !PT ;  /* 0x0000ffff00007812 */ /* 0x000fc800078ec0ff */
[----:B------:R-:W-:-:S05]  /*84d0*/  SHF.R.U32.HI R0, RZ, 0x5, R0 ;  /* 0x00000005ff007819 */ /* 0x000fca0000011600 */
[----:B------:R-:W-:Y:S01]  /*84e0*/  VIADD R2, R0, 0x10 ;  /* 0x0000001000027836 */ /* 0x000fe20000000000 */
[----:B------:R-:W-:Y:S01]  /*84f0*/  SHF.L.U32 R0, R3, R0, RZ ;  /* 0x0000000003007219 */ /* 0x000fe200000006ff */
[----:B-1----:R-:W-:-:S03]  /*8500*/  ULEA UR6, UR5, UR4, 0x18 ;  /* 0x0000000405067291 */ /* 0x002fc6000f8ec0ff */
[----:B------:R-:W-:-:S04]  /*8510*/  SHF.L.U32 R3, R7, R2, RZ ;  /* 0x0000000207037219 */ /* 0x000fc800000006ff */
[----:B------:R-:W-:Y:S02]  /*8520*/  LOP3.LUT R0, R3, R0, RZ, 0xfc, !PT ;  /* 0x0000000003007212 */ /* 0x000fe400078efcff */
[----:B------:R-:W1:Y:S02]  /*8530*/  LDS R5, [UR6] ;  /* 0x00000006ff057984 */ /* 0x000e640008000800 */
[C---:B------:R-:W-:Y:S02]  /*8540*/  LOP3.LUT R2, R0.reuse, 0xffff, RZ, 0xc0, !PT ;  /* 0x0000ffff00027812 */ /* 0x040fe400078ec0ff */
[----:B-1----:R-:W-:-:S04]  /*8550*/  LOP3.LUT R3, R0, 0xffff, R5, 0x80, !PT ;  /* 0x0000ffff00037812 */ /* 0x002fc800078e8005 */
[----:B------:R-:W-:-:S13]  /*8560*/  ISETP.NE.AND P0, PT, R3, R2, PT ;  /* 0x000000020300720c */ /* 0x000fda0003f05270 */
[----:B------:R-:W-:Y:S05]  /*8570*/  @P0 BRA `(.L_x_14) ;  /* 0x0000000000500947 */ /* 0x000fea0003800000 */
[----:B------:R-:W-:Y:S02]  /*8580*/  SHF.R.U32.HI R5, RZ, 0x10, R5 ;  /* 0x00000010ff057819 */ /* 0x000fe40000011605 */
[----:B------:R-:W-:-:S04]  /*8590*/  SHF.R.U32.HI R2, RZ, 0x10, R0 ;  /* 0x00000010ff027819 */ /* 0x000fc80000011600 */
[----:B------:R-:W-:-:S04]  /*85a0*/  LOP3.LUT R5, R5, R2, RZ, 0xc0, !PT ;  /* 0x0000000205057212 */ /* 0x000fc800078ec0ff */
[----:B------:R-:W-:-:S13]  /*85b0*/  ISETP.NE.AND P0, PT, R5, R2, PT ;  /* 0x000000020500720c */ /* 0x000fda0003f05270 */
[----:B------:R-:W-:Y:S05]  /*85c0*/  @P0 BRA `(.L_x_15) ;  /* 0x0000000000300947 */ /* 0x000fea0003800000 */
[----:B------:R-:W-:Y:S01]  /*85d0*/  R2UR UR4, R0 ;  /* 0x00000000000472ca */ /* 0x000fe200000e0000 */
[----:B------:R-:W-:Y:S01]  /*85e0*/  VOTEU.ANY UR5, UPT, PT ;  /* 0x0000000000057886 */ /* 0x000fe200038e0100 */
[----:B------:R-:W1:Y:S01]  /*85f0*/  S2R R0, SR_LANEID ;  /* 0x0000000000007919 */ /* 0x000e620000000000 */
[----:B------:R-:W-:-:S10]  /*8600*/  UFLO.U32 UR5, UR5 ;  /* 0x00000005000572bd */ /* 0x000fd400080e0000 */
[----:B------:R-:W-:-:S06]  /*8610*/  ULOP3.LUT UR4, URZ, UR4, URZ, 0x33, !UPT ;  /* 0x00000004ff047292 */ /* 0x000fcc000f8e33ff */
[----:B------:R-:W-:-:S04]  /*8620*/  IMAD.U32 R2, RZ, RZ, UR4 ;  /* 0x00000004ff027e24 */ /* 0x000fc8000f8e00ff */
[----:B------:R-:W2:Y:S02]  /*8630*/  REDUX UR7, R2 ;  /* 0x00000000020773c4 */ /* 0x000ea40000000000 */
[----:B------:R3:W-:Y:S01]  /*8640*/  UTCATOMSWS.AND URZ, UR4 ;  /* 0x0000000400ff79e3 */ /* 0x0007e20008000000 */
[----:B-1----:R-:W-:Y:S01]  /*8650*/  ISETP.EQ.U32.AND P0, PT, R0, UR5, PT ;  /* 0x0000000500007c0c */ /* 0x002fe2000bf02070 */
[----:B--2---:R-:W-:-:S12]  /*8660*/  IMAD.U32 R0, RZ, RZ, UR7 ;  /* 0x00000007ff007e24 */ /* 0x004fd8000f8e00ff */
[----:B------:R3:W-:Y:S01]  /*8670*/  @P0 ATOMS.AND RZ, [UR6], R0 ;  /* 0x00000000ffff098c */ /* 0x0007e2000a800006 */
[----:B------:R-:W-:Y:S05]  /*8680*/  BRA `(.L_x_13) ;  /* 0x0000000000147947 */ /* 0x000fea0003800000 */
.L_x_15:
[----:B------:R-:W-:-:S07]  /*8690*/  MOV R2, 0x86b0 ;  /* 0x000086b000027802 */ /* 0x000fce0000000f00 */
[----:B------:R-:W-:Y:S05]  /*86a0*/  CALL.REL.NOINC `($__internal_0_$__cuda_sm10x_tcgen05_guardrail_trap_col_being_dealloced_not_returned_by_alloc) ;  /* 0x00000000002c7944 */ /* 0x000fea0003c00000 */
[----:B------:R-:W-:Y:S05]  /*86b0*/  BRA `(.L_x_13) ;  /* 0x0000000000087947 */ /* 0x000fea0003800000 */
.L_x_14:
[----:B------:R-:W-:-:S07]  /*86c0*/  MOV R2, 0x86e0 ;  /* 0x000086e000027802 */ /* 0x000fce0000000f00 */
[----:B------:R-:W-:Y:S05]  /*86d0*/  CALL.REL.NOINC `($__internal_2_$__cuda_sm10x_tcgen05_guardrail_trap_unallocated_columns_being_dealloced) ;  /* 0x0000000000387944 */ /* 0x000fea0003c00000 */
.L_x_13:
[----:B------:R-:W-:Y:S01]  /*86e0*/  NOP ;  /* 0x0000000000007918 */ /* 0x000fe20000000000 */
[----:B---3--:R-:W-:Y:S05]  /*86f0*/  EXIT ;  /* 0x000000000000794d */ /* 0x008fea0003800000 */
.L_x_9:
[----:B------:R-:W1:Y:S02]  /*8700*/  SYNCS.PHASECHK.TRANS64.TRYWAIT P4, [UR13], R14 ;  /* 0x0000000eff0075a7 */ /* 0x000e64000808110d */
[----:B-1----:R-:W-:Y:S05]  /*8710*/  @!P4 BRA `(.L_x_9) ;  /* 0xfffffffc00f8c947 */ /* 0x002fea000383ffff */
[----:B------:R-:W-:Y:S05]  /*8720*/  BRA `(.L_x_16) ;  /* 0xffffffd0003c7947 */ /* 0x000fea000383ffff */
.L_x_12:
[----:B------:R-:W1:Y:S02]  /*8730*/  SYNCS.PHASECHK.TRANS64.TRYWAIT P1, [UR12], R2 ;  /* 0x00000002ff0075a7 */ /* 0x000e64000802110c */
[----:B-1----:R-:W-:Y:S05]  /*8740*/  @!P1 BRA `(.L_x_12) ;  /* 0xfffffffc00f89947 */ /* 0x002fea000383ffff */
[----:B------:R-:W-:Y:S05]  /*8750*/  BRA `(.L_x_11) ;  /* 0xffffffdc00407947 */ /* 0x000fea000383ffff */
        .weak           $__internal_0_$__cuda_sm10x_tcgen05_guardrail_trap_col_being_dealloced_not_returned_by_alloc
        .type           $__internal_0_$__cuda_sm10x_tcgen05_guardrail_trap_col_being_dealloced_not_returned_by_alloc,@function
        .size           $__internal_0_$__cuda_sm10x_tcgen05_guardrail_trap_col_being_dealloced_not_returned_by_alloc,($__internal_1_$__cuda_sm10x_tcgen05_guardrail_trap_phase_invalid_during_alloc - $__internal_0_$__cuda_sm10x_tcgen05_guardrail_trap_col_being_dealloced_not_returned_by_alloc)
$__internal_0_$__cuda_sm10x_tcgen05_guardrail_trap_col_being_dealloced_not_returned_by_alloc:
[----:B------:R-:W-:Y:S05]  /*8760*/  BPT.TRAP 0x1 ;  /* 0x000000040000795c */ /* 0x000fea0000300000 */
[----:B------:R-:W-:-:S04]  /*8770*/  IMAD.MOV.U32 R3, RZ, RZ, 0x0 ;  /* 0x00000000ff037424 */ /* 0x000fc800078e00ff */
[----:B------:R-:W-:Y:S05]  /*8780*/  RET.REL.NODEC R2 `(matmul_kernel) ;  /* 0xffffff78021c7950 */ /* 0x000fea0003c3ffff */
        .weak           $__internal_1_$__cuda_sm10x_tcgen05_guardrail_trap_phase_invalid_during_alloc
        .type           $__internal_1_$__cuda_sm10x_tcgen05_guardrail_trap_phase_invalid_during_alloc,@function
        .size           $__internal_1_$__cuda_sm10x_tcgen05_guardrail_trap_phase_invalid_during_alloc,($__internal_2_$__cuda_sm10x_tcgen05_guardrail_trap_unallocated_columns_being_dealloced - $__internal_1_$__cuda_sm10x_tcgen05_guardrail_trap_phase_invalid_during_alloc)
$__internal_1_$__cuda_sm10x_tcgen05_guardrail_trap_phase_invalid_during_alloc:
[----:B------:R-:W-:Y:S05]  /*8790*/  BPT.TRAP 0x1 ;  /* 0x000000040000795c */ /* 0x000fea0000300000 */
[----:B------:R-:W-:-:S04]  /*87a0*/  IMAD.MOV.U32 R3, RZ, RZ, 0x0 ;  /* 0x00000000ff037424 */ /* 0x000fc800078e00ff */
[----:B------:R-:W-:Y:S05]  /*87b0*/  RET.REL.NODEC R2 `(matmul_kernel) ;  /* 0xffffff7802107950 */ /* 0x000fea0003c3ffff */
        .weak           $__internal_2_$__cuda_sm10x_tcgen05_guardrail_trap_unallocated_columns_being_dealloced
        .type           $__internal_2_$__cuda_sm10x_tcgen05_guardrail_trap_unallocated_columns_being_dealloced,@function
        .size           $__internal_2_$__cuda_sm10x_tcgen05_guardrail_trap_unallocated_columns_being_dealloced,(.L_x_20 - $__internal_2_$__cuda_sm10x_tcgen05_guardrail_trap_unallocated_columns_being_dealloced)
$__internal_2_$__cuda_sm10x_tcgen05_guardrail_trap_unallocated_columns_being_dealloced:
[----:B------:R-:W-:Y:S05]  /*87c0*/  BPT.TRAP 0x1 ;  /* 0x000000040000795c */ /* 0x000fea0000300000 */
[----:B------:R-:W-:-:S04]  /*87d0*/  IMAD.MOV.U32 R3, RZ, RZ, 0x0 ;  /* 0x00000000ff037424 */ /* 0x000fc800078e00ff */
[----:B------:R-:W-:Y:S05]  /*87e0*/  RET.REL.NODEC R2 `(matmul_kernel) ;  /* 0xffffff7802047950 */ /* 0x000fea0003c3ffff */
.L_x_17:
[----:B------:R-:W-:-:S00]  /*87f0*/  BRA `(.L_x_17) ;  /* 0xfffffffc00fc7947 */ /* 0x000fc0000383ffff */
[----:B------:R-:W-:-:S00]  /*8800*/  NOP ;  /* 0x0000000000007918 */ /* 0x000fc00000000000 */
[----:B------:R-:W-:-:S00]  /*8810*/  NOP ;  /* 0x0000000000007918 */ /* 0x000fc00000000000 */
[----:B------:R-:W-:-:S00]  /*8820*/  NOP ;  /* 0x0000000000007918 */ /* 0x000fc00000000000 */
[----:B------:R-:W-:-:S00]  /*8830*/  NOP ;  /* 0x0000000000007918 */ /* 0x000fc00000000000 */
[----:B------:R-:W-:-:S00]  /*8840*/  NOP ;  /* 0x0000000000007918 */ /* 0x000fc00000000000 */
[----:B------:R-:W-:-:S00]  /*8850*/  NOP ;  /* 0x0000000000007918 */ /* 0x000fc00000000000 */
[----:B------:R-:W-:-:S00]  /*8860*/  NOP ;  /* 0x0000000000007918 */ /* 0x000fc00000000000 */
[----:B------:R-:W-:-:S00]  /*8870*/  NOP ;  /* 0x0000000000007918 */ /* 0x000fc00000000000 */
.L_x_20:


//--------------------- .nv.shared.matmul_kernel  --------------------------
	.section	.nv.shared.matmul_kernel,"aw",@nobits
	.sectionflags	@""
	.align	16
	.zero		1024


//--------------------- .nv.shared.reserved.0     --------------------------
	.section	.nv.shared.reserved.0,"aw",@nobits
	.align	8
	.weak		__nv_reservedSMEM_offset_0_alias
	.size		__nv_reservedSMEM_offset_0_alias, 0, 64
	.other		__nv_reservedSMEM_offset_0_alias,@"STO_CUDA_RESERVED_SHARED STV_DEFAULT"
__nv_reservedSMEM_offset_0_alias:
	.zero		0
.nv.shared.reserved.0:
	.zero		64
	.weak		__nv_reservedSMEM_allocation_phase
	.type		__nv_reservedSMEM_allocation_phase,@object
	.size		__nv_reservedSMEM_allocation_phase,(.L_0 - __nv_reservedSMEM_allocation_phase)
__nv_reservedSMEM_allocation_phase:
	.zero		1
.L_0:
	.zero		7
	.weak		__nv_reservedSMEM_devtool_atexit_pc
	.type		__nv_reservedSMEM_devtool_atexit_pc,@object
	.size		__nv_reservedSMEM_devtool_atexit_pc,(__nv_reservedSMEM_allocation_mask - __nv_reservedSMEM_devtool_atexit_pc)
__nv_reservedSMEM_devtool_atexit_pc:
	.zero		8
	.weak		__nv_reservedSMEM_allocation_mask
	.type		__nv_reservedSMEM_allocation_mask,@object
	.size		__nv_reservedSMEM_allocation_mask,(.L_2 - __nv_reservedSMEM_allocation_mask)
__nv_reservedSMEM_allocation_mask:
	.zero		4
.L_2:


//--------------------- .nv.constant0.matmul_kernel --------------------------
	.section	.nv.constant0.matmul_kernel,"a",@progbits
	.sectionflags	@""
	.align	4
.nv.constant0.matmul_kernel:
	.zero		976


//--------------------- SYMBOLS --------------------------

	.type		.nv.reservedSmem.offset0,@object
	.size		.nv.reservedSmem.offset0,0x4
	.type		.nv.reservedSmem.cap,@object
	.size		.nv.reservedSmem.cap,0x4
